//
// Generated by NVIDIA NVVM Compiler
//
// Compiler Build ID: CL-36424714
// Cuda compilation tools, release 13.0, V13.0.88
// Based on NVVM 20.0.0
//

.version 9.0
.target sm_100
.address_size 64

	// .globl	_Z13conv2d_kernelPKfPfS0_S0_iiiii

.visible .entry _Z13conv2d_kernelPKfPfS0_S0_iiiii(
	.param .u64 .ptr .align 1 _Z13conv2d_kernelPKfPfS0_S0_iiiii_param_0,
	.param .u64 .ptr .align 1 _Z13conv2d_kernelPKfPfS0_S0_iiiii_param_1,
	.param .u64 .ptr .align 1 _Z13conv2d_kernelPKfPfS0_S0_iiiii_param_2,
	.param .u64 .ptr .align 1 _Z13conv2d_kernelPKfPfS0_S0_iiiii_param_3,
	.param .u32 _Z13conv2d_kernelPKfPfS0_S0_iiiii_param_4,
	.param .u32 _Z13conv2d_kernelPKfPfS0_S0_iiiii_param_5,
	.param .u32 _Z13conv2d_kernelPKfPfS0_S0_iiiii_param_6,
	.param .u32 _Z13conv2d_kernelPKfPfS0_S0_iiiii_param_7,
	.param .u32 _Z13conv2d_kernelPKfPfS0_S0_iiiii_param_8
)
{
	.reg .pred 	%p<19>;
	.reg .b32 	%r<69>;
	.reg .b32 	%f<120>;
	.reg .b64 	%rd<32>;

	ld.param.u64 	%rd9, [_Z13conv2d_kernelPKfPfS0_S0_iiiii_param_0];
	ld.param.u64 	%rd10, [_Z13conv2d_kernelPKfPfS0_S0_iiiii_param_2];
	ld.param.u64 	%rd8, [_Z13conv2d_kernelPKfPfS0_S0_iiiii_param_3];
	ld.param.u32 	%r30, [_Z13conv2d_kernelPKfPfS0_S0_iiiii_param_4];
	ld.param.u32 	%r34, [_Z13conv2d_kernelPKfPfS0_S0_iiiii_param_5];
	ld.param.u32 	%r31, [_Z13conv2d_kernelPKfPfS0_S0_iiiii_param_6];
	ld.param.u32 	%r32, [_Z13conv2d_kernelPKfPfS0_S0_iiiii_param_7];
	ld.param.u32 	%r33, [_Z13conv2d_kernelPKfPfS0_S0_iiiii_param_8];
	cvta.to.global.u64 	%rd1, %rd10;
	cvta.to.global.u64 	%rd2, %rd9;
	mov.u32 	%r35, %ctaid.y;
	mov.u32 	%r36, %ntid.y;
	mov.u32 	%r37, %tid.y;
	mad.lo.s32 	%r38, %r35, %r36, %r37;
	mov.u32 	%r39, %ctaid.x;
	mov.u32 	%r40, %ntid.x;
	mov.u32 	%r41, %tid.x;
	mad.lo.s32 	%r2, %r39, %r40, %r41;
	mov.u32 	%r3, %ctaid.z;
	sub.s32 	%r4, %r32, %r33;
	sub.s32 	%r42, %r31, %r33;
	setp.gt.s32 	%p1, %r2, %r4;
	setp.gt.s32 	%p2, %r38, %r42;
	or.pred  	%p3, %p1, %p2;
	setp.ge.s32 	%p4, %r3, %r34;
	or.pred  	%p5, %p4, %p3;
	@%p5 bra 	$L__BB0_21;
	cvta.to.global.u64 	%rd11, %rd8;
	mul.wide.u32 	%rd12, %r3, 4;
	add.s64 	%rd13, %rd11, %rd12;
	ld.global.f32 	%f118, [%rd13];
	setp.lt.s32 	%p6, %r30, 1;
	@%p6 bra 	$L__BB0_20;
	setp.lt.s32 	%p7, %r33, 1;
	@%p7 bra 	$L__BB0_20;
	and.b32  	%r6, %r33, 15;
	and.b32  	%r7, %r33, 7;
	and.b32  	%r8, %r33, 2147483632;
	and.b32  	%r9, %r33, 3;
	neg.s32 	%r10, %r8;
	add.s64 	%rd3, %rd1, 32;
	add.s64 	%rd4, %rd2, 32;
	mov.b32 	%r61, 0;
$L__BB0_4:
	mad.lo.s32 	%r45, %r30, %r3, %r61;
	mul.lo.s32 	%r12, %r45, %r33;
	mad.lo.s32 	%r13, %r61, %r31, %r38;
	mov.b32 	%r62, 0;
$L__BB0_5:
	setp.lt.u32 	%p8, %r33, 16;
	add.s32 	%r47, %r12, %r62;
	mul.lo.s32 	%r15, %r47, %r33;
	add.s32 	%r48, %r13, %r62;
	mad.lo.s32 	%r16, %r48, %r32, %r2;
	mov.b32 	%r67, 0;
	@%p8 bra 	$L__BB0_8;
	mov.u32 	%r63, %r16;
	mov.u32 	%r64, %r15;
	mov.u32 	%r65, %r10;
$L__BB0_7:
	.pragma "nounroll";
	mul.wide.s32 	%rd14, %r64, 4;
	add.s64 	%rd15, %rd3, %rd14;
	mul.wide.s32 	%rd16, %r63, 4;
	add.s64 	%rd17, %rd4, %rd16;
	ld.global.f32 	%f20, [%rd17+-32];
	ld.global.f32 	%f21, [%rd15+-32];
	fma.rn.f32 	%f22, %f20, %f21, %f118;
	ld.global.f32 	%f23, [%rd17+-28];
	ld.global.f32 	%f24, [%rd15+-28];
	fma.rn.f32 	%f25, %f23, %f24, %f22;
	ld.global.f32 	%f26, [%rd17+-24];
	ld.global.f32 	%f27, [%rd15+-24];
	fma.rn.f32 	%f28, %f26, %f27, %f25;
	ld.global.f32 	%f29, [%rd17+-20];
	ld.global.f32 	%f30, [%rd15+-20];
	fma.rn.f32 	%f31, %f29, %f30, %f28;
	ld.global.f32 	%f32, [%rd17+-16];
	ld.global.f32 	%f33, [%rd15+-16];
	fma.rn.f32 	%f34, %f32, %f33, %f31;
	ld.global.f32 	%f35, [%rd17+-12];
	ld.global.f32 	%f36, [%rd15+-12];
	fma.rn.f32 	%f37, %f35, %f36, %f34;
	ld.global.f32 	%f38, [%rd17+-8];
	ld.global.f32 	%f39, [%rd15+-8];
	fma.rn.f32 	%f40, %f38, %f39, %f37;
	ld.global.f32 	%f41, [%rd17+-4];
	ld.global.f32 	%f42, [%rd15+-4];
	fma.rn.f32 	%f43, %f41, %f42, %f40;
	ld.global.f32 	%f44, [%rd17];
	ld.global.f32 	%f45, [%rd15];
	fma.rn.f32 	%f46, %f44, %f45, %f43;
	ld.global.f32 	%f47, [%rd17+4];
	ld.global.f32 	%f48, [%rd15+4];
	fma.rn.f32 	%f49, %f47, %f48, %f46;
	ld.global.f32 	%f50, [%rd17+8];
	ld.global.f32 	%f51, [%rd15+8];
	fma.rn.f32 	%f52, %f50, %f51, %f49;
	ld.global.f32 	%f53, [%rd17+12];
	ld.global.f32 	%f54, [%rd15+12];
	fma.rn.f32 	%f55, %f53, %f54, %f52;
	ld.global.f32 	%f56, [%rd17+16];
	ld.global.f32 	%f57, [%rd15+16];
	fma.rn.f32 	%f58, %f56, %f57, %f55;
	ld.global.f32 	%f59, [%rd17+20];
	ld.global.f32 	%f60, [%rd15+20];
	fma.rn.f32 	%f61, %f59, %f60, %f58;
	ld.global.f32 	%f62, [%rd17+24];
	ld.global.f32 	%f63, [%rd15+24];
	fma.rn.f32 	%f64, %f62, %f63, %f61;
	ld.global.f32 	%f65, [%rd17+28];
	ld.global.f32 	%f66, [%rd15+28];
	fma.rn.f32 	%f118, %f65, %f66, %f64;
	add.s32 	%r65, %r65, 16;
	add.s32 	%r64, %r64, 16;
	add.s32 	%r63, %r63, 16;
	setp.ne.s32 	%p9, %r65, 0;
	mov.u32 	%r67, %r8;
	@%p9 bra 	$L__BB0_7;
$L__BB0_8:
	setp.eq.s32 	%p10, %r6, 0;
	@%p10 bra 	$L__BB0_18;
	add.s32 	%r49, %r6, -1;
	setp.lt.u32 	%p11, %r49, 7;
	@%p11 bra 	$L__BB0_11;
	add.s32 	%r50, %r67, %r15;
	add.s32 	%r51, %r16, %r67;
	mul.wide.s32 	%rd18, %r51, 4;
	add.s64 	%rd19, %rd2, %rd18;
	ld.global.f32 	%f68, [%rd19];
	mul.wide.s32 	%rd20, %r50, 4;
	add.s64 	%rd21, %rd1, %rd20;
	ld.global.f32 	%f69, [%rd21];
	fma.rn.f32 	%f70, %f68, %f69, %f118;
	ld.global.f32 	%f71, [%rd19+4];
	ld.global.f32 	%f72, [%rd21+4];
	fma.rn.f32 	%f73, %f71, %f72, %f70;
	ld.global.f32 	%f74, [%rd19+8];
	ld.global.f32 	%f75, [%rd21+8];
	fma.rn.f32 	%f76, %f74, %f75, %f73;
	ld.global.f32 	%f77, [%rd19+12];
	ld.global.f32 	%f78, [%rd21+12];
	fma.rn.f32 	%f79, %f77, %f78, %f76;
	ld.global.f32 	%f80, [%rd19+16];
	ld.global.f32 	%f81, [%rd21+16];
	fma.rn.f32 	%f82, %f80, %f81, %f79;
	ld.global.f32 	%f83, [%rd19+20];
	ld.global.f32 	%f84, [%rd21+20];
	fma.rn.f32 	%f85, %f83, %f84, %f82;
	ld.global.f32 	%f86, [%rd19+24];
	ld.global.f32 	%f87, [%rd21+24];
	fma.rn.f32 	%f88, %f86, %f87, %f85;
	ld.global.f32 	%f89, [%rd19+28];
	ld.global.f32 	%f90, [%rd21+28];
	fma.rn.f32 	%f118, %f89, %f90, %f88;
	add.s32 	%r67, %r67, 8;
$L__BB0_11:
	setp.eq.s32 	%p12, %r7, 0;
	@%p12 bra 	$L__BB0_18;
	add.s32 	%r52, %r7, -1;
	setp.lt.u32 	%p13, %r52, 3;
	@%p13 bra 	$L__BB0_14;
	add.s32 	%r53, %r67, %r15;
	add.s32 	%r54, %r16, %r67;
	mul.wide.s32 	%rd22, %r54, 4;
	add.s64 	%rd23, %rd2, %rd22;
	ld.global.f32 	%f92, [%rd23];
	mul.wide.s32 	%rd24, %r53, 4;
	add.s64 	%rd25, %rd1, %rd24;
	ld.global.f32 	%f93, [%rd25];
	fma.rn.f32 	%f94, %f92, %f93, %f118;
	ld.global.f32 	%f95, [%rd23+4];
	ld.global.f32 	%f96, [%rd25+4];
	fma.rn.f32 	%f97, %f95, %f96, %f94;
	ld.global.f32 	%f98, [%rd23+8];
	ld.global.f32 	%f99, [%rd25+8];
	fma.rn.f32 	%f100, %f98, %f99, %f97;
	ld.global.f32 	%f101, [%rd23+12];
	ld.global.f32 	%f102, [%rd25+12];
	fma.rn.f32 	%f118, %f101, %f102, %f100;
	add.s32 	%r67, %r67, 4;
$L__BB0_14:
	setp.eq.s32 	%p14, %r9, 0;
	@%p14 bra 	$L__BB0_18;
	setp.eq.s32 	%p15, %r9, 1;
	add.s32 	%r55, %r67, %r15;
	add.s32 	%r56, %r16, %r67;
	mul.wide.s32 	%rd26, %r56, 4;
	add.s64 	%rd5, %rd2, %rd26;
	ld.global.f32 	%f103, [%rd5];
	mul.wide.s32 	%rd27, %r55, 4;
	add.s64 	%rd6, %rd1, %rd27;
	ld.global.f32 	%f104, [%rd6];
	fma.rn.f32 	%f118, %f103, %f104, %f118;
	@%p15 bra 	$L__BB0_18;
	setp.eq.s32 	%p16, %r9, 2;
	ld.global.f32 	%f105, [%rd5+4];
	ld.global.f32 	%f106, [%rd6+4];
	fma.rn.f32 	%f118, %f105, %f106, %f118;
	@%p16 bra 	$L__BB0_18;
	ld.global.f32 	%f107, [%rd5+8];
	ld.global.f32 	%f108, [%rd6+8];
	fma.rn.f32 	%f118, %f107, %f108, %f118;
$L__BB0_18:
	add.s32 	%r62, %r62, 1;
	setp.ne.s32 	%p17, %r62, %r33;
	@%p17 bra 	$L__BB0_5;
	add.s32 	%r61, %r61, 1;
	setp.ne.s32 	%p18, %r61, %r30;
	@%p18 bra 	$L__BB0_4;
$L__BB0_20:
	ld.param.u64 	%rd31, [_Z13conv2d_kernelPKfPfS0_S0_iiiii_param_1];
	mad.lo.s32 	%r57, %r3, %r42, %r3;
	add.s32 	%r58, %r57, %r38;
	mad.lo.s32 	%r59, %r58, %r4, %r58;
	add.s32 	%r60, %r59, %r2;
	cvta.to.global.u64 	%rd28, %rd31;
	mul.wide.s32 	%rd29, %r60, 4;
	add.s64 	%rd30, %rd28, %rd29;
	st.global.f32 	[%rd30], %f118;
$L__BB0_21:
	ret;

}
	// .globl	_Z19max_pool_2x2_kernelPKfPfiii
.visible .entry _Z19max_pool_2x2_kernelPKfPfiii(
	.param .u64 .ptr .align 1 _Z19max_pool_2x2_kernelPKfPfiii_param_0,
	.param .u64 .ptr .align 1 _Z19max_pool_2x2_kernelPKfPfiii_param_1,
	.param .u32 _Z19max_pool_2x2_kernelPKfPfiii_param_2,
	.param .u32 _Z19max_pool_2x2_kernelPKfPfiii_param_3,
	.param .u32 _Z19max_pool_2x2_kernelPKfPfiii_param_4
)
{
	.reg .pred 	%p<6>;
	.reg .b32 	%r<27>;
	.reg .b32 	%f<9>;
	.reg .b64 	%rd<11>;

	ld.param.u64 	%rd1, [_Z19max_pool_2x2_kernelPKfPfiii_param_0];
	ld.param.u64 	%rd2, [_Z19max_pool_2x2_kernelPKfPfiii_param_1];
	ld.param.u32 	%r8, [_Z19max_pool_2x2_kernelPKfPfiii_param_2];
	ld.param.u32 	%r6, [_Z19max_pool_2x2_kernelPKfPfiii_param_3];
	ld.param.u32 	%r7, [_Z19max_pool_2x2_kernelPKfPfiii_param_4];
	mov.u32 	%r9, %ctaid.y;
	mov.u32 	%r10, %ntid.y;
	mov.u32 	%r11, %tid.y;
	mad.lo.s32 	%r12, %r9, %r10, %r11;
	mov.u32 	%r13, %ctaid.x;
	mov.u32 	%r14, %ntid.x;
	mov.u32 	%r15, %tid.x;
	mad.lo.s32 	%r2, %r13, %r14, %r15;
	mov.u32 	%r3, %ctaid.z;
	shr.u32 	%r16, %r7, 31;
	add.s32 	%r17, %r7, %r16;
	shr.s32 	%r4, %r17, 1;
	shr.u32 	%r18, %r6, 31;
	add.s32 	%r19, %r6, %r18;
	shr.s32 	%r20, %r19, 1;
	setp.ge.s32 	%p1, %r2, %r4;
	setp.ge.s32 	%p2, %r12, %r20;
	or.pred  	%p3, %p1, %p2;
	setp.ge.s32 	%p4, %r3, %r8;
	or.pred  	%p5, %p4, %p3;
	@%p5 bra 	$L__BB1_2;
	cvta.to.global.u64 	%rd3, %rd2;
	cvta.to.global.u64 	%rd4, %rd1;
	shl.b32 	%r21, %r12, 1;
	shl.b32 	%r22, %r2, 1;
	mad.lo.s32 	%r23, %r6, %r3, %r21;
	mad.lo.s32 	%r24, %r23, %r7, %r22;
	mul.wide.s32 	%rd5, %r24, 4;
	add.s64 	%rd6, %rd4, %rd5;
	ld.global.f32 	%f1, [%rd6];
	max.f32 	%f2, %f1, 0fE0AD78EC;
	ld.global.f32 	%f3, [%rd6+4];
	max.f32 	%f4, %f2, %f3;
	mul.wide.s32 	%rd7, %r7, 4;
	add.s64 	%rd8, %rd6, %rd7;
	ld.global.f32 	%f5, [%rd8];
	max.f32 	%f6, %f4, %f5;
	ld.global.f32 	%f7, [%rd8+4];
	max.f32 	%f8, %f6, %f7;
	mad.lo.s32 	%r25, %r20, %r3, %r12;
	mad.lo.s32 	%r26, %r25, %r4, %r2;
	mul.wide.s32 	%rd9, %r26, 4;
	add.s64 	%rd10, %rd3, %rd9;
	st.global.f32 	[%rd10], %f8;
$L__BB1_2:
	ret;

}
	// .globl	_Z13linear_kernelPKfPfS0_S0_ii
.visible .entry _Z13linear_kernelPKfPfS0_S0_ii(
	.param .u64 .ptr .align 1 _Z13linear_kernelPKfPfS0_S0_ii_param_0,
	.param .u64 .ptr .align 1 _Z13linear_kernelPKfPfS0_S0_ii_param_1,
	.param .u64 .ptr .align 1 _Z13linear_kernelPKfPfS0_S0_ii_param_2,
	.param .u64 .ptr .align 1 _Z13linear_kernelPKfPfS0_S0_ii_param_3,
	.param .u32 _Z13linear_kernelPKfPfS0_S0_ii_param_4,
	.param .u32 _Z13linear_kernelPKfPfS0_S0_ii_param_5
)
{
	.reg .pred 	%p<11>;
	.reg .b32 	%r<38>;
	.reg .b32 	%f<110>;
	.reg .b64 	%rd<35>;

	ld.param.u64 	%rd12, [_Z13linear_kernelPKfPfS0_S0_ii_param_0];
	ld.param.u64 	%rd10, [_Z13linear_kernelPKfPfS0_S0_ii_param_1];
	ld.param.u64 	%rd13, [_Z13linear_kernelPKfPfS0_S0_ii_param_2];
	ld.param.u64 	%rd11, [_Z13linear_kernelPKfPfS0_S0_ii_param_3];
	ld.param.u32 	%r23, [_Z13linear_kernelPKfPfS0_S0_ii_param_4];
	ld.param.u32 	%r24, [_Z13linear_kernelPKfPfS0_S0_ii_param_5];
	cvta.to.global.u64 	%rd1, %rd13;
	cvta.to.global.u64 	%rd2, %rd12;
	mov.u32 	%r25, %ctaid.x;
	mov.u32 	%r26, %ntid.x;
	mov.u32 	%r27, %tid.x;
	mad.lo.s32 	%r1, %r25, %r26, %r27;
	setp.ge.s32 	%p1, %r1, %r24;
	@%p1 bra 	$L__BB2_15;
	cvta.to.global.u64 	%rd14, %rd11;
	mul.wide.s32 	%rd15, %r1, 4;
	add.s64 	%rd16, %rd14, %rd15;
	ld.global.f32 	%f109, [%rd16];
	setp.lt.s32 	%p2, %r23, 1;
	@%p2 bra 	$L__BB2_14;
	mul.lo.s32 	%r2, %r23, %r1;
	and.b32  	%r3, %r23, 15;
	setp.lt.u32 	%p3, %r23, 16;
	mov.b32 	%r34, 0;
	@%p3 bra 	$L__BB2_5;
	and.b32  	%r34, %r23, 2147483632;
	neg.s32 	%r32, %r34;
	add.s64 	%rd33, %rd2, 32;
	add.s64 	%rd4, %rd1, 32;
	mov.u32 	%r31, %r2;
$L__BB2_4:
	.pragma "nounroll";
	mul.wide.s32 	%rd17, %r31, 4;
	add.s64 	%rd18, %rd4, %rd17;
	ld.global.f32 	%f16, [%rd33+-32];
	ld.global.f32 	%f17, [%rd18+-32];
	fma.rn.f32 	%f18, %f16, %f17, %f109;
	ld.global.f32 	%f19, [%rd33+-28];
	ld.global.f32 	%f20, [%rd18+-28];
	fma.rn.f32 	%f21, %f19, %f20, %f18;
	ld.global.f32 	%f22, [%rd33+-24];
	ld.global.f32 	%f23, [%rd18+-24];
	fma.rn.f32 	%f24, %f22, %f23, %f21;
	ld.global.f32 	%f25, [%rd33+-20];
	ld.global.f32 	%f26, [%rd18+-20];
	fma.rn.f32 	%f27, %f25, %f26, %f24;
	ld.global.f32 	%f28, [%rd33+-16];
	ld.global.f32 	%f29, [%rd18+-16];
	fma.rn.f32 	%f30, %f28, %f29, %f27;
	ld.global.f32 	%f31, [%rd33+-12];
	ld.global.f32 	%f32, [%rd18+-12];
	fma.rn.f32 	%f33, %f31, %f32, %f30;
	ld.global.f32 	%f34, [%rd33+-8];
	ld.global.f32 	%f35, [%rd18+-8];
	fma.rn.f32 	%f36, %f34, %f35, %f33;
	ld.global.f32 	%f37, [%rd33+-4];
	ld.global.f32 	%f38, [%rd18+-4];
	fma.rn.f32 	%f39, %f37, %f38, %f36;
	ld.global.f32 	%f40, [%rd33];
	ld.global.f32 	%f41, [%rd18];
	fma.rn.f32 	%f42, %f40, %f41, %f39;
	ld.global.f32 	%f43, [%rd33+4];
	ld.global.f32 	%f44, [%rd18+4];
	fma.rn.f32 	%f45, %f43, %f44, %f42;
	ld.global.f32 	%f46, [%rd33+8];
	ld.global.f32 	%f47, [%rd18+8];
	fma.rn.f32 	%f48, %f46, %f47, %f45;
	ld.global.f32 	%f49, [%rd33+12];
	ld.global.f32 	%f50, [%rd18+12];
	fma.rn.f32 	%f51, %f49, %f50, %f48;
	ld.global.f32 	%f52, [%rd33+16];
	ld.global.f32 	%f53, [%rd18+16];
	fma.rn.f32 	%f54, %f52, %f53, %f51;
	ld.global.f32 	%f55, [%rd33+20];
	ld.global.f32 	%f56, [%rd18+20];
	fma.rn.f32 	%f57, %f55, %f56, %f54;
	ld.global.f32 	%f58, [%rd33+24];
	ld.global.f32 	%f59, [%rd18+24];
	fma.rn.f32 	%f60, %f58, %f59, %f57;
	ld.global.f32 	%f61, [%rd33+28];
	ld.global.f32 	%f62, [%rd18+28];
	fma.rn.f32 	%f109, %f61, %f62, %f60;
	add.s32 	%r32, %r32, 16;
	add.s64 	%rd33, %rd33, 64;
	add.s32 	%r31, %r31, 16;
	setp.ne.s32 	%p4, %r32, 0;
	@%p4 bra 	$L__BB2_4;
$L__BB2_5:
	setp.eq.s32 	%p5, %r3, 0;
	@%p5 bra 	$L__BB2_14;
	and.b32  	%r11, %r23, 7;
	setp.lt.u32 	%p6, %r3, 8;
	@%p6 bra 	$L__BB2_8;
	mul.wide.u32 	%rd19, %r34, 4;
	add.s64 	%rd20, %rd2, %rd19;
	ld.global.f32 	%f64, [%rd20];
	add.s32 	%r29, %r34, %r2;
	mul.wide.s32 	%rd21, %r29, 4;
	add.s64 	%rd22, %rd1, %rd21;
	ld.global.f32 	%f65, [%rd22];
	fma.rn.f32 	%f66, %f64, %f65, %f109;
	ld.global.f32 	%f67, [%rd20+4];
	ld.global.f32 	%f68, [%rd22+4];
	fma.rn.f32 	%f69, %f67, %f68, %f66;
	ld.global.f32 	%f70, [%rd20+8];
	ld.global.f32 	%f71, [%rd22+8];
	fma.rn.f32 	%f72, %f70, %f71, %f69;
	ld.global.f32 	%f73, [%rd20+12];
	ld.global.f32 	%f74, [%rd22+12];
	fma.rn.f32 	%f75, %f73, %f74, %f72;
	ld.global.f32 	%f76, [%rd20+16];
	ld.global.f32 	%f77, [%rd22+16];
	fma.rn.f32 	%f78, %f76, %f77, %f75;
	ld.global.f32 	%f79, [%rd20+20];
	ld.global.f32 	%f80, [%rd22+20];
	fma.rn.f32 	%f81, %f79, %f80, %f78;
	ld.global.f32 	%f82, [%rd20+24];
	ld.global.f32 	%f83, [%rd22+24];
	fma.rn.f32 	%f84, %f82, %f83, %f81;
	ld.global.f32 	%f85, [%rd20+28];
	ld.global.f32 	%f86, [%rd22+28];
	fma.rn.f32 	%f109, %f85, %f86, %f84;
	add.s32 	%r34, %r34, 8;
$L__BB2_8:
	setp.eq.s32 	%p7, %r11, 0;
	@%p7 bra 	$L__BB2_14;
	and.b32  	%r14, %r23, 3;
	setp.lt.u32 	%p8, %r11, 4;
	@%p8 bra 	$L__BB2_11;
	mul.wide.u32 	%rd23, %r34, 4;
	add.s64 	%rd24, %rd2, %rd23;
	ld.global.f32 	%f88, [%rd24];
	add.s32 	%r30, %r34, %r2;
	mul.wide.s32 	%rd25, %r30, 4;
	add.s64 	%rd26, %rd1, %rd25;
	ld.global.f32 	%f89, [%rd26];
	fma.rn.f32 	%f90, %f88, %f89, %f109;
	ld.global.f32 	%f91, [%rd24+4];
	ld.global.f32 	%f92, [%rd26+4];
	fma.rn.f32 	%f93, %f91, %f92, %f90;
	ld.global.f32 	%f94, [%rd24+8];
	ld.global.f32 	%f95, [%rd26+8];
	fma.rn.f32 	%f96, %f94, %f95, %f93;
	ld.global.f32 	%f97, [%rd24+12];
	ld.global.f32 	%f98, [%rd26+12];
	fma.rn.f32 	%f109, %f97, %f98, %f96;
	add.s32 	%r34, %r34, 4;
$L__BB2_11:
	setp.eq.s32 	%p9, %r14, 0;
	@%p9 bra 	$L__BB2_14;
	add.s32 	%r37, %r34, %r2;
	mul.wide.u32 	%rd27, %r34, 4;
	add.s64 	%rd34, %rd2, %rd27;
	neg.s32 	%r36, %r14;
$L__BB2_13:
	.pragma "nounroll";
	mul.wide.s32 	%rd28, %r37, 4;
	add.s64 	%rd29, %rd1, %rd28;
	ld.global.f32 	%f99, [%rd34];
	ld.global.f32 	%f100, [%rd29];
	fma.rn.f32 	%f109, %f99, %f100, %f109;
	add.s32 	%r37, %r37, 1;
	add.s64 	%rd34, %rd34, 4;
	add.s32 	%r36, %r36, 1;
	setp.ne.s32 	%p10, %r36, 0;
	@%p10 bra 	$L__BB2_13;
$L__BB2_14:
	cvta.to.global.u64 	%rd30, %rd10;
	add.s64 	%rd32, %rd30, %rd15;
	st.global.f32 	[%rd32], %f109;
$L__BB2_15:
	ret;

}
	// .globl	_Z16if_neuron_kernelPKfPfS1_i
.visible .entry _Z16if_neuron_kernelPKfPfS1_i(
	.param .u64 .ptr .align 1 _Z16if_neuron_kernelPKfPfS1_i_param_0,
	.param .u64 .ptr .align 1 _Z16if_neuron_kernelPKfPfS1_i_param_1,
	.param .u64 .ptr .align 1 _Z16if_neuron_kernelPKfPfS1_i_param_2,
	.param .u32 _Z16if_neuron_kernelPKfPfS1_i_param_3
)
{
	.reg .pred 	%p<3>;
	.reg .b32 	%r<9>;
	.reg .b32 	%f<4>;
	.reg .b64 	%rd<14>;

	ld.param.u64 	%rd3, [_Z16if_neuron_kernelPKfPfS1_i_param_0];
	ld.param.u64 	%rd5, [_Z16if_neuron_kernelPKfPfS1_i_param_1];
	ld.param.u64 	%rd4, [_Z16if_neuron_kernelPKfPfS1_i_param_2];
	ld.param.u32 	%r2, [_Z16if_neuron_kernelPKfPfS1_i_param_3];
	cvta.to.global.u64 	%rd1, %rd5;
	mov.u32 	%r3, %ctaid.x;
	mov.u32 	%r4, %ntid.x;
	mov.u32 	%r5, %tid.x;
	mad.lo.s32 	%r1, %r3, %r4, %r5;
	setp.ge.s32 	%p1, %r1, %r2;
	@%p1 bra 	$L__BB3_4;
	cvta.to.global.u64 	%rd6, %rd4;
	cvta.to.global.u64 	%rd7, %rd3;
	mul.wide.s32 	%rd8, %r1, 4;
	add.s64 	%rd9, %rd7, %rd8;
	ld.global.f32 	%f1, [%rd9];
	add.s64 	%rd2, %rd6, %rd8;
	ld.global.f32 	%f2, [%rd2];
	add.f32 	%f3, %f1, %f2;
	st.global.f32 	[%rd2], %f3;
	setp.ltu.f32 	%p2, %f3, 0f3F800000;
	@%p2 bra 	$L__BB3_3;
	add.s64 	%rd11, %rd1, %rd8;
	mov.b32 	%r6, 1065353216;
	st.global.u32 	[%rd11], %r6;
	mov.b32 	%r7, 0;
	st.global.u32 	[%rd2], %r7;
	bra.uni 	$L__BB3_4;
$L__BB3_3:
	add.s64 	%rd13, %rd1, %rd8;
	mov.b32 	%r8, 0;
	st.global.u32 	[%rd13], %r8;
$L__BB3_4:
	ret;

}
	// .globl	_Z27accumulate_potential_kernelPKfPfi
.visible .entry _Z27accumulate_potential_kernelPKfPfi(
	.param .u64 .ptr .align 1 _Z27accumulate_potential_kernelPKfPfi_param_0,
	.param .u64 .ptr .align 1 _Z27accumulate_potential_kernelPKfPfi_param_1,
	.param .u32 _Z27accumulate_potential_kernelPKfPfi_param_2
)
{
	.reg .pred 	%p<2>;
	.reg .b32 	%r<6>;
	.reg .b32 	%f<4>;
	.reg .b64 	%rd<8>;

	ld.param.u64 	%rd1, [_Z27accumulate_potential_kernelPKfPfi_param_0];
	ld.param.u64 	%rd2, [_Z27accumulate_potential_kernelPKfPfi_param_1];
	ld.param.u32 	%r2, [_Z27accumulate_potential_kernelPKfPfi_param_2];
	mov.u32 	%r3, %ctaid.x;
	mov.u32 	%r4, %ntid.x;
	mov.u32 	%r5, %tid.x;
	mad.lo.s32 	%r1, %r3, %r4, %r5;
	setp.ge.s32 	%p1, %r1, %r2;
	@%p1 bra 	$L__BB4_2;
	cvta.to.global.u64 	%rd3, %rd1;
	cvta.to.global.u64 	%rd4, %rd2;
	mul.wide.s32 	%rd5, %r1, 4;
	add.s64 	%rd6, %rd3, %rd5;
	ld.global.f32 	%f1, [%rd6];
	add.s64 	%rd7, %rd4, %rd5;
	ld.global.f32 	%f2, [%rd7];
	add.f32 	%f3, %f1, %f2;
	st.global.f32 	[%rd7], %f3;
$L__BB4_2:
	ret;

}


// ===== COMPILED SASS (sm_100) =====

	.target	sm_100

	.elftype	@"ET_EXEC"


//--------------------- .note.nv.tkinfo           --------------------------
	.section	.note.nv.tkinfo,"",@"SHT_NOTE"
	.sectionflags	@"SHF_NOTE_NV_TKINFO"
	.tkinfo
        /*0018*/ 	.word	0x00000002
        /*0030*/ 	.string	""
        /*0030*/ 	.string	"ptxas"
        /*0030*/ 	.string	"Cuda compilation tools, release 13.0, V13.0.88"
        /*0030*/ 	.string	"Build cuda_13.0.r13.0/compiler.36424714_0"
        /*0030*/ 	.string	"-arch sm_100 -m 64 "



//--------------------- .note.nv.cuinfo           --------------------------
	.section	.note.nv.cuinfo,"",@"SHT_NOTE"
	.sectionflags	@"SHF_NOTE_NV_CUINFO"
        /*0018*/ 	.short	0x0002
        /*001a*/ 	.short	0x0064
        /*001c*/ 	.short	0x0082
	.zero		2


//--------------------- .nv.info                  --------------------------
	.section	.nv.info,"",@"SHT_CUDA_INFO"
	.align	4


	//----- nvinfo : EIATTR_REGCOUNT
	.align		4
        /*0000*/ 	.byte	0x04, 0x2f
        /*0002*/ 	.short	(.L_1 - .L_0)
	.align		4
.L_0:
        /*0004*/ 	.word	index@(_Z13conv2d_kernelPKfPfS0_S0_iiiii)
        /*0008*/ 	.word	0x0000001f


	//----- nvinfo : EIATTR_FRAME_SIZE
	.align		4
.L_1:
        /*000c*/ 	.byte	0x04, 0x11
        /*000e*/ 	.short	(.L_3 - .L_2)
	.align		4
.L_2:
        /*0010*/ 	.word	index@(_Z13conv2d_kernelPKfPfS0_S0_iiiii)
        /*0014*/ 	.word	0x00000000


	//----- nvinfo : EIATTR_REGCOUNT
	.align		4
.L_3:
        /*0018*/ 	.byte	0x04, 0x2f
        /*001a*/ 	.short	(.L_5 - .L_4)
	.align		4
.L_4:
        /*001c*/ 	.word	index@(_Z19max_pool_2x2_kernelPKfPfiii)
        /*0020*/ 	.word	0x00000012


	//----- nvinfo : EIATTR_FRAME_SIZE
	.align		4
.L_5:
        /*0024*/ 	.byte	0x04, 0x11
        /*0026*/ 	.short	(.L_7 - .L_6)
	.align		4
.L_6:
        /*0028*/ 	.word	index@(_Z19max_pool_2x2_kernelPKfPfiii)
        /*002c*/ 	.word	0x00000000


	//----- nvinfo : EIATTR_REGCOUNT
	.align		4
.L_7:
        /*0030*/ 	.byte	0x04, 0x2f
        /*0032*/ 	.short	(.L_9 - .L_8)
	.align		4
.L_8:
        /*0034*/ 	.word	index@(_Z13linear_kernelPKfPfS0_S0_ii)
        /*0038*/ 	.word	0x0000001f


	//----- nvinfo : EIATTR_FRAME_SIZE
	.align		4
.L_9:
        /*003c*/ 	.byte	0x04, 0x11
        /*003e*/ 	.short	(.L_11 - .L_10)
	.align		4
.L_10:
        /*0040*/ 	.word	index@(_Z13linear_kernelPKfPfS0_S0_ii)
        /*0044*/ 	.word	0x00000000


	//----- nvinfo : EIATTR_REGCOUNT
	.align		4
.L_11:
        /*0048*/ 	.byte	0x04, 0x2f
        /*004a*/ 	.short	(.L_13 - .L_12)
	.align		4
.L_12:
        /*004c*/ 	.word	index@(_Z16if_neuron_kernelPKfPfS1_i)
        /*0050*/ 	.word	0x00000010


	//----- nvinfo : EIATTR_FRAME_SIZE
	.align		4
.L_13:
        /*0054*/ 	.byte	0x04, 0x11
        /*0056*/ 	.short	(.L_15 - .L_14)
	.align		4
.L_14:
        /*0058*/ 	.word	index@(_Z16if_neuron_kernelPKfPfS1_i)
        /*005c*/ 	.word	0x00000000


	//----- nvinfo : EIATTR_REGCOUNT
	.align		4
.L_15:
        /*0060*/ 	.byte	0x04, 0x2f
        /*0062*/ 	.short	(.L_17 - .L_16)
	.align		4
.L_16:
        /*0064*/ 	.word	index@(_Z27accumulate_potential_kernelPKfPfi)
        /*0068*/ 	.word	0x0000000a


	//----- nvinfo : EIATTR_FRAME_SIZE
	.align		4
.L_17:
        /*006c*/ 	.byte	0x04, 0x11
        /*006e*/ 	.short	(.L_19 - .L_18)
	.align		4
.L_18:
        /*0070*/ 	.word	index@(_Z27accumulate_potential_kernelPKfPfi)
        /*0074*/ 	.word	0x00000000


	//----- nvinfo : EIATTR_MIN_STACK_SIZE
	.align		4
.L_19:
        /*0078*/ 	.byte	0x04, 0x12
        /*007a*/ 	.short	(.L_21 - .L_20)
	.align		4
.L_20:
        /*007c*/ 	.word	index@(_Z27accumulate_potential_kernelPKfPfi)
        /*0080*/ 	.word	0x00000000


	//----- nvinfo : EIATTR_MIN_STACK_SIZE
	.align		4
.L_21:
        /*0084*/ 	.byte	0x04, 0x12
        /*0086*/ 	.short	(.L_23 - .L_22)
	.align		4
.L_22:
        /*0088*/ 	.word	index@(_Z16if_neuron_kernelPKfPfS1_i)
        /*008c*/ 	.word	0x00000000


	//----- nvinfo : EIATTR_MIN_STACK_SIZE
	.align		4
.L_23:
        /*0090*/ 	.byte	0x04, 0x12
        /*0092*/ 	.short	(.L_25 - .L_24)
	.align		4
.L_24:
        /*0094*/ 	.word	index@(_Z13linear_kernelPKfPfS0_S0_ii)
        /*0098*/ 	.word	0x00000000


	//----- nvinfo : EIATTR_MIN_STACK_SIZE
	.align		4
.L_25:
        /*009c*/ 	.byte	0x04, 0x12
        /*009e*/ 	.short	(.L_27 - .L_26)
	.align		4
.L_26:
        /*00a0*/ 	.word	index@(_Z19max_pool_2x2_kernelPKfPfiii)
        /*00a4*/ 	.word	0x00000000


	//----- nvinfo : EIATTR_MIN_STACK_SIZE
	.align		4
.L_27:
        /*00a8*/ 	.byte	0x04, 0x12
        /*00aa*/ 	.short	(.L_29 - .L_28)
	.align		4
.L_28:
        /*00ac*/ 	.word	index@(_Z13conv2d_kernelPKfPfS0_S0_iiiii)
        /*00b0*/ 	.word	0x00000000
.L_29:


//--------------------- .nv.compat                --------------------------
	.section	.nv.compat,"",@"SHT_CUDA_COMPAT_INFO"
	.align	4
        /*0000*/ 	.byte	0x02, 0x09, 0x00, 0x00, 0x02, 0x02, 0x01, 0x00, 0x02, 0x05, 0x05, 0x00, 0x03, 0x07, 0x01, 0x01
        /*0010*/ 	.byte	0x02, 0x03, 0x00, 0x00, 0x02, 0x06, 0x01, 0x00, 0x04, 0x0b, 0x08, 0x00, 0x01, 0x00, 0x00, 0x00
        /*0020*/ 	.byte	0x00, 0x00, 0x00, 0x00


//--------------------- .nv.info._Z27accumulate_potential_kernelPKfPfi --------------------------
	.section	.nv.info._Z27accumulate_potential_kernelPKfPfi,"",@"SHT_CUDA_INFO"
	.sectionflags	@""
	.align	4


	//----- nvinfo : EIATTR_CUDA_API_VERSION
	.align		4
        /*0000*/ 	.byte	0x04, 0x37
        /*0002*/ 	.short	(.L_31 - .L_30)
.L_30:
        /*0004*/ 	.word	0x00000082


	//----- nvinfo : EIATTR_KPARAM_INFO
	.align		4
.L_31:
        /*0008*/ 	.byte	0x04, 0x17
        /*000a*/ 	.short	(.L_33 - .L_32)
.L_32:
        /*000c*/ 	.word	0x00000000
        /*0010*/ 	.short	0x0002
        /*0012*/ 	.short	0x0010
        /*0014*/ 	.byte	0x00, 0xf0, 0x11, 0x00


	//----- nvinfo : EIATTR_KPARAM_INFO
	.align		4
.L_33:
        /*0018*/ 	.byte	0x04, 0x17
        /*001a*/ 	.short	(.L_35 - .L_34)
.L_34:
        /*001c*/ 	.word	0x00000000
        /*0020*/ 	.short	0x0001
        /*0022*/ 	.short	0x0008
        /*0024*/ 	.byte	0x00, 0xf5, 0x21, 0x00


	//----- nvinfo : EIATTR_KPARAM_INFO
	.align		4
.L_35:
        /*0028*/ 	.byte	0x04, 0x17
        /*002a*/ 	.short	(.L_37 - .L_36)
.L_36:
        /*002c*/ 	.word	0x00000000
        /*0030*/ 	.short	0x0000
        /*0032*/ 	.short	0x0000
        /*0034*/ 	.byte	0x00, 0xf5, 0x21, 0x00


	//----- nvinfo : EIATTR_SPARSE_MMA_MASK
	.align		4
.L_37:
        /*0038*/ 	.byte	0x03, 0x50
        /*003a*/ 	.short	0x0000


	//----- nvinfo : EIATTR_MAXREG_COUNT
	.align		4
        /*003c*/ 	.byte	0x03, 0x1b
        /*003e*/ 	.short	0x00ff


	//----- nvinfo : EIATTR_MERCURY_ISA_VERSION
	.align		4
        /*0040*/ 	.byte	0x03, 0x5f
        /*0042*/ 	.short	0x0101


	//----- nvinfo : EIATTR_VRC_CTA_INIT_COUNT
	.align		4
        /*0044*/ 	.byte	0x02, 0x4a
	.zero		1
	.zero		1


	//----- nvinfo : EIATTR_EXIT_INSTR_OFFSETS
	.align		4
        /*0048*/ 	.byte	0x04, 0x1c
        /*004a*/ 	.short	(.L_39 - .L_38)


	//   ....[0]....
.L_38:
        /*004c*/ 	.word	0x00000070


	//   ....[1]....
        /*0050*/ 	.word	0x00000110


	//----- nvinfo : EIATTR_CBANK_PARAM_SIZE
	.align		4
.L_39:
        /*0054*/ 	.byte	0x03, 0x19
        /*0056*/ 	.short	0x0014


	//----- nvinfo : EIATTR_PARAM_CBANK
	.align		4
        /*0058*/ 	.byte	0x04, 0x0a
        /*005a*/ 	.short	(.L_41 - .L_40)
	.align		4
.L_40:
        /*005c*/ 	.word	index@(.nv.constant0._Z27accumulate_potential_kernelPKfPfi)
        /*0060*/ 	.short	0x0380
        /*0062*/ 	.short	0x0014


	//----- nvinfo : EIATTR_SW_WAR
	.align		4
.L_41:
        /*0064*/ 	.byte	0x04, 0x36
        /*0066*/ 	.short	(.L_43 - .L_42)
.L_42:
        /*0068*/ 	.word	0x00000008
.L_43:


//--------------------- .nv.info._Z16if_neuron_kernelPKfPfS1_i --------------------------
	.section	.nv.info._Z16if_neuron_kernelPKfPfS1_i,"",@"SHT_CUDA_INFO"
	.sectionflags	@""
	.align	4


	//----- nvinfo : EIATTR_CUDA_API_VERSION
	.align		4
        /*0000*/ 	.byte	0x04, 0x37
        /*0002*/ 	.short	(.L_45 - .L_44)
.L_44:
        /*0004*/ 	.word	0x00000082


	//----- nvinfo : EIATTR_KPARAM_INFO
	.align		4
.L_45:
        /*0008*/ 	.byte	0x04, 0x17
        /*000a*/ 	.short	(.L_47 - .L_46)
.L_46:
        /*000c*/ 	.word	0x00000000
        /*0010*/ 	.short	0x0003
        /*0012*/ 	.short	0x0018
        /*0014*/ 	.byte	0x00, 0xf0, 0x11, 0x00


	//----- nvinfo : EIATTR_KPARAM_INFO
	.align		4
.L_47:
        /*0018*/ 	.byte	0x04, 0x17
        /*001a*/ 	.short	(.L_49 - .L_48)
.L_48:
        /*001c*/ 	.word	0x00000000
        /*0020*/ 	.short	0x0002
        /*0022*/ 	.short	0x0010
        /*0024*/ 	.byte	0x00, 0xf5, 0x21, 0x00


	//----- nvinfo : EIATTR_KPARAM_INFO
	.align		4
.L_49:
        /*0028*/ 	.byte	0x04, 0x17
        /*002a*/ 	.short	(.L_51 - .L_50)
.L_50:
        /*002c*/ 	.word	0x00000000
        /*0030*/ 	.short	0x0001
        /*0032*/ 	.short	0x0008
        /*0034*/ 	.byte	0x00, 0xf5, 0x21, 0x00


	//----- nvinfo : EIATTR_KPARAM_INFO
	.align		4
.L_51:
        /*0038*/ 	.byte	0x04, 0x17
        /*003a*/ 	.short	(.L_53 - .L_52)
.L_52:
        /*003c*/ 	.word	0x00000000
        /*0040*/ 	.short	0x0000
        /*0042*/ 	.short	0x0000
        /*0044*/ 	.byte	0x00, 0xf5, 0x21, 0x00


	//----- nvinfo : EIATTR_SPARSE_MMA_MASK
	.align		4
.L_53:
        /*0048*/ 	.byte	0x03, 0x50
        /*004a*/ 	.short	0x0000


	//----- nvinfo : EIATTR_MAXREG_COUNT
	.align		4
        /*004c*/ 	.byte	0x03, 0x1b
        /*004e*/ 	.short	0x00ff


	//----- nvinfo : EIATTR_MERCURY_ISA_VERSION
	.align		4
        /*0050*/ 	.byte	0x03, 0x5f
        /*0052*/ 	.short	0x0101


	//----- nvinfo : EIATTR_VRC_CTA_INIT_COUNT
	.align		4
        /*0054*/ 	.byte	0x02, 0x4a
	.zero		1
	.zero		1


	//----- nvinfo : EIATTR_EXIT_INSTR_OFFSETS
	.align		4
        /*0058*/ 	.byte	0x04, 0x1c
        /*005a*/ 	.short	(.L_55 - .L_54)


	//   ....[0]....
.L_54:
        /*005c*/ 	.word	0x00000070


	//   ....[1]....
        /*0060*/ 	.word	0x00000170


	//   ....[2]....
        /*0064*/ 	.word	0x000001b0


	//----- nvinfo : EIATTR_CBANK_PARAM_SIZE
	.align		4
.L_55:
        /*0068*/ 	.byte	0x03, 0x19
        /*006a*/ 	.short	0x001c


	//----- nvinfo : EIATTR_PARAM_CBANK
	.align		4
        /*006c*/ 	.byte	0x04, 0x0a
        /*006e*/ 	.short	(.L_57 - .L_56)
	.align		4
.L_56:
        /*0070*/ 	.word	index@(.nv.constant0._Z16if_neuron_kernelPKfPfS1_i)
        /*0074*/ 	.short	0x0380
        /*0076*/ 	.short	0x001c


	//----- nvinfo : EIATTR_SW_WAR
	.align		4
.L_57:
        /*0078*/ 	.byte	0x04, 0x36
        /*007a*/ 	.short	(.L_59 - .L_58)
.L_58:
        /*007c*/ 	.word	0x00000008
.L_59:


//--------------------- .nv.info._Z13linear_kernelPKfPfS0_S0_ii --------------------------
	.section	.nv.info._Z13linear_kernelPKfPfS0_S0_ii,"",@"SHT_CUDA_INFO"
	.sectionflags	@""
	.align	4


	//----- nvinfo : EIATTR_CUDA_API_VERSION
	.align		4
        /*0000*/ 	.byte	0x04, 0x37
        /*0002*/ 	.short	(.L_61 - .L_60)
.L_60:
        /*0004*/ 	.word	0x00000082


	//----- nvinfo : EIATTR_KPARAM_INFO
	.align		4
.L_61:
        /*0008*/ 	.byte	0x04, 0x17
        /*000a*/ 	.short	(.L_63 - .L_62)
.L_62:
        /*000c*/ 	.word	0x00000000
        /*0010*/ 	.short	0x0005
        /*0012*/ 	.short	0x0024
        /*0014*/ 	.byte	0x00, 0xf0, 0x11, 0x00


	//----- nvinfo : EIATTR_KPARAM_INFO
	.align		4
.L_63:
        /*0018*/ 	.byte	0x04, 0x17
        /*001a*/ 	.short	(.L_65 - .L_64)
.L_64:
        /*001c*/ 	.word	0x00000000
        /*0020*/ 	.short	0x0004
        /*0022*/ 	.short	0x0020
        /*0024*/ 	.byte	0x00, 0xf0, 0x11, 0x00


	//----- nvinfo : EIATTR_KPARAM_INFO
	.align		4
.L_65:
        /*0028*/ 	.byte	0x04, 0x17
        /*002a*/ 	.short	(.L_67 - .L_66)
.L_66:
        /*002c*/ 	.word	0x00000000
        /*0030*/ 	.short	0x0003
        /*0032*/ 	.short	0x0018
        /*0034*/ 	.byte	0x00, 0xf5, 0x21, 0x00


	//----- nvinfo : EIATTR_KPARAM_INFO
	.align		4
.L_67:
        /*0038*/ 	.byte	0x04, 0x17
        /*003a*/ 	.short	(.L_69 - .L_68)
.L_68:
        /*003c*/ 	.word	0x00000000
        /*0040*/ 	.short	0x0002
        /*0042*/ 	.short	0x0010
        /*0044*/ 	.byte	0x00, 0xf5, 0x21, 0x00


	//----- nvinfo : EIATTR_KPARAM_INFO
	.align		4
.L_69:
        /*0048*/ 	.byte	0x04, 0x17
        /*004a*/ 	.short	(.L_71 - .L_70)
.L_70:
        /*004c*/ 	.word	0x00000000
        /*0050*/ 	.short	0x0001
        /*0052*/ 	.short	0x0008
        /*0054*/ 	.byte	0x00, 0xf5, 0x21, 0x00


	//----- nvinfo : EIATTR_KPARAM_INFO
	.align		4
.L_71:
        /*0058*/ 	.byte	0x04, 0x17
        /*005a*/ 	.short	(.L_73 - .L_72)
.L_72:
        /*005c*/ 	.word	0x00000000
        /*0060*/ 	.short	0x0000
        /*0062*/ 	.short	0x0000
        /*0064*/ 	.byte	0x00, 0xf5, 0x21, 0x00


	//----- nvinfo : EIATTR_SPARSE_MMA_MASK
	.align		4
.L_73:
        /*0068*/ 	.byte	0x03, 0x50
        /*006a*/ 	.short	0x0000


	//----- nvinfo : EIATTR_MAXREG_COUNT
	.align		4
        /*006c*/ 	.byte	0x03, 0x1b
        /*006e*/ 	.short	0x00ff


	//----- nvinfo : EIATTR_MERCURY_ISA_VERSION
	.align		4
        /*0070*/ 	.byte	0x03, 0x5f
        /*0072*/ 	.short	0x0101


	//----- nvinfo : EIATTR_VRC_CTA_INIT_COUNT
	.align		4
        /*0074*/ 	.byte	0x02, 0x4a
	.zero		1
	.zero		1


	//----- nvinfo : EIATTR_EXIT_INSTR_OFFSETS
	.align		4
        /*0078*/ 	.byte	0x04, 0x1c
        /*007a*/ 	.short	(.L_75 - .L_74)


	//   ....[0]....
.L_74:
        /*007c*/ 	.word	0x00000070


	//   ....[1]....
        /*0080*/ 	.word	0x00000aa0


	//----- nvinfo : EIATTR_CBANK_PARAM_SIZE
	.align		4
.L_75:
        /*0084*/ 	.byte	0x03, 0x19
        /*0086*/ 	.short	0x0028


	//----- nvinfo : EIATTR_PARAM_CBANK
	.align		4
        /*0088*/ 	.byte	0x04, 0x0a
        /*008a*/ 	.short	(.L_77 - .L_76)
	.align		4
.L_76:
        /*008c*/ 	.word	index@(.nv.constant0._Z13linear_kernelPKfPfS0_S0_ii)
        /*0090*/ 	.short	0x0380
        /*0092*/ 	.short	0x0028


	//----- nvinfo : EIATTR_SW_WAR
	.align		4
.L_77:
        /*0094*/ 	.byte	0x04, 0x36
        /*0096*/ 	.short	(.L_79 - .L_78)
.L_78:
        /*0098*/ 	.word	0x00000008
.L_79:


//--------------------- .nv.info._Z19max_pool_2x2_kernelPKfPfiii --------------------------
	.section	.nv.info._Z19max_pool_2x2_kernelPKfPfiii,"",@"SHT_CUDA_INFO"
	.sectionflags	@""
	.align	4


	//----- nvinfo : EIATTR_CUDA_API_VERSION
	.align		4
        /*0000*/ 	.byte	0x04, 0x37
        /*0002*/ 	.short	(.L_81 - .L_80)
.L_80:
        /*0004*/ 	.word	0x00000082


	//----- nvinfo : EIATTR_KPARAM_INFO
	.align		4
.L_81:
        /*0008*/ 	.byte	0x04, 0x17
        /*000a*/ 	.short	(.L_83 - .L_82)
.L_82:
        /*000c*/ 	.word	0x00000000
        /*0010*/ 	.short	0x0004
        /*0012*/ 	.short	0x0018
        /*0014*/ 	.byte	0x00, 0xf0, 0x11, 0x00


	//----- nvinfo : EIATTR_KPARAM_INFO
	.align		4
.L_83:
        /*0018*/ 	.byte	0x04, 0x17
        /*001a*/ 	.short	(.L_85 - .L_84)
.L_84:
        /*001c*/ 	.word	0x00000000
        /*0020*/ 	.short	0x0003
        /*0022*/ 	.short	0x0014
        /*0024*/ 	.byte	0x00, 0xf0, 0x11, 0x00


	//----- nvinfo : EIATTR_KPARAM_INFO
	.align		4
.L_85:
        /*0028*/ 	.byte	0x04, 0x17
        /*002a*/ 	.short	(.L_87 - .L_86)
.L_86:
        /*002c*/ 	.word	0x00000000
        /*0030*/ 	.short	0x0002
        /*0032*/ 	.short	0x0010
        /*0034*/ 	.byte	0x00, 0xf0, 0x11, 0x00


	//----- nvinfo : EIATTR_KPARAM_INFO
	.align		4
.L_87:
        /*0038*/ 	.byte	0x04, 0x17
        /*003a*/ 	.short	(.L_89 - .L_88)
.L_88:
        /*003c*/ 	.word	0x00000000
        /*0040*/ 	.short	0x0001
        /*0042*/ 	.short	0x0008
        /*0044*/ 	.byte	0x00, 0xf5, 0x21, 0x00


	//----- nvinfo : EIATTR_KPARAM_INFO
	.align		4
.L_89:
        /*0048*/ 	.byte	0x04, 0x17
        /*004a*/ 	.short	(.L_91 - .L_90)
.L_90:
        /*004c*/ 	.word	0x00000000
        /*0050*/ 	.short	0x0000
        /*0052*/ 	.short	0x0000
        /*0054*/ 	.byte	0x00, 0xf5, 0x21, 0x00


	//----- nvinfo : EIATTR_SPARSE_MMA_MASK
	.align		4
.L_91:
        /*0058*/ 	.byte	0x03, 0x50
        /*005a*/ 	.short	0x0000


	//----- nvinfo : EIATTR_MAXREG_COUNT
	.align		4
        /*005c*/ 	.byte	0x03, 0x1b
        /*005e*/ 	.short	0x00ff


	//----- nvinfo : EIATTR_MERCURY_ISA_VERSION
	.align		4
        /*0060*/ 	.byte	0x03, 0x5f
        /*0062*/ 	.short	0x0101


	//----- nvinfo : EIATTR_VRC_CTA_INIT_COUNT
	.align		4
        /*0064*/ 	.byte	0x02, 0x4a
	.zero		1
	.zero		1


	//----- nvinfo : EIATTR_EXIT_INSTR_OFFSETS
	.align		4
        /*0068*/ 	.byte	0x04, 0x1c
        /*006a*/ 	.short	(.L_93 - .L_92)


	//   ....[0]....
.L_92:
        /*006c*/ 	.word	0x00000130


	//   ....[1]....
        /*0070*/ 	.word	0x00000270


	//----- nvinfo : EIATTR_CBANK_PARAM_SIZE
	.align		4
.L_93:
        /*0074*/ 	.byte	0x03, 0x19
        /*0076*/ 	.short	0x001c


	//----- nvinfo : EIATTR_PARAM_CBANK
	.align		4
        /*0078*/ 	.byte	0x04, 0x0a
        /*007a*/ 	.short	(.L_95 - .L_94)
	.align		4
.L_94:
        /*007c*/ 	.word	index@(.nv.constant0._Z19max_pool_2x2_kernelPKfPfiii)
        /*0080*/ 	.short	0x0380
        /*0082*/ 	.short	0x001c


	//----- nvinfo : EIATTR_SW_WAR
	.align		4
.L_95:
        /*0084*/ 	.byte	0x04, 0x36
        /*0086*/ 	.short	(.L_97 - .L_96)
.L_96:
        /*0088*/ 	.word	0x00000008
.L_97:


//--------------------- .nv.info._Z13conv2d_kernelPKfPfS0_S0_iiiii --------------------------
	.section	.nv.info._Z13conv2d_kernelPKfPfS0_S0_iiiii,"",@"SHT_CUDA_INFO"
	.sectionflags	@""
	.align	4


	//----- nvinfo : EIATTR_CUDA_API_VERSION
	.align		4
        /*0000*/ 	.byte	0x04, 0x37
        /*0002*/ 	.short	(.L_99 - .L_98)
.L_98:
        /*0004*/ 	.word	0x00000082


	//----- nvinfo : EIATTR_KPARAM_INFO
	.align		4
.L_99:
        /*0008*/ 	.byte	0x04, 0x17
        /*000a*/ 	.short	(.L_101 - .L_100)
.L_100:
        /*000c*/ 	.word	0x00000000
        /*0010*/ 	.short	0x0008
        /*0012*/ 	.short	0x0030
        /*0014*/ 	.byte	0x00, 0xf0, 0x11, 0x00


	//----- nvinfo : EIATTR_KPARAM_INFO
	.align		4
.L_101:
        /*0018*/ 	.byte	0x04, 0x17
        /*001a*/ 	.short	(.L_103 - .L_102)
.L_102:
        /*001c*/ 	.word	0x00000000
        /*0020*/ 	.short	0x0007
        /*0022*/ 	.short	0x002c
        /*0024*/ 	.byte	0x00, 0xf0, 0x11, 0x00


	//----- nvinfo : EIATTR_KPARAM_INFO
	.align		4
.L_103:
        /*0028*/ 	.byte	0x04, 0x17
        /*002a*/ 	.short	(.L_105 - .L_104)
.L_104:
        /*002c*/ 	.word	0x00000000
        /*0030*/ 	.short	0x0006
        /*0032*/ 	.short	0x0028
        /*0034*/ 	.byte	0x00, 0xf0, 0x11, 0x00


	//----- nvinfo : EIATTR_KPARAM_INFO
	.align		4
.L_105:
        /*0038*/ 	.byte	0x04, 0x17
        /*003a*/ 	.short	(.L_107 - .L_106)
.L_106:
        /*003c*/ 	.word	0x00000000
        /*0040*/ 	.short	0x0005
        /*0042*/ 	.short	0x0024
        /*0044*/ 	.byte	0x00, 0xf0, 0x11, 0x00


	//----- nvinfo : EIATTR_KPARAM_INFO
	.align		4
.L_107:
        /*0048*/ 	.byte	0x04, 0x17
        /*004a*/ 	.short	(.L_109 - .L_108)
.L_108:
        /*004c*/ 	.word	0x00000000
        /*0050*/ 	.short	0x0004
        /*0052*/ 	.short	0x0020
        /*0054*/ 	.byte	0x00, 0xf0, 0x11, 0x00


	//----- nvinfo : EIATTR_KPARAM_INFO
	.align		4
.L_109:
        /*0058*/ 	.byte	0x04, 0x17
        /*005a*/ 	.short	(.L_111 - .L_110)
.L_110:
        /*005c*/ 	.word	0x00000000
        /*0060*/ 	.short	0x0003
        /*0062*/ 	.short	0x0018
        /*0064*/ 	.byte	0x00, 0xf5, 0x21, 0x00


	//----- nvinfo : EIATTR_KPARAM_INFO
	.align		4
.L_111:
        /*0068*/ 	.byte	0x04, 0x17
        /*006a*/ 	.short	(.L_113 - .L_112)
.L_112:
        /*006c*/ 	.word	0x00000000
        /*0070*/ 	.short	0x0002
        /*0072*/ 	.short	0x0010
        /*0074*/ 	.byte	0x00, 0xf5, 0x21, 0x00


	//----- nvinfo : EIATTR_KPARAM_INFO
	.align		4
.L_113:
        /*0078*/ 	.byte	0x04, 0x17
        /*007a*/ 	.short	(.L_115 - .L_114)
.L_114:
        /*007c*/ 	.word	0x00000000
        /*0080*/ 	.short	0x0001
        /*0082*/ 	.short	0x0008
        /*0084*/ 	.byte	0x00, 0xf5, 0x21, 0x00


	//----- nvinfo : EIATTR_KPARAM_INFO
	.align		4
.L_115:
        /*0088*/ 	.byte	0x04, 0x17
        /*008a*/ 	.short	(.L_117 - .L_116)
.L_116:
        /*008c*/ 	.word	0x00000000
        /*0090*/ 	.short	0x0000
        /*0092*/ 	.short	0x0000
        /*0094*/ 	.byte	0x00, 0xf5, 0x21, 0x00


	//----- nvinfo : EIATTR_SPARSE_MMA_MASK
	.align		4
.L_117:
        /*0098*/ 	.byte	0x03, 0x50
        /*009a*/ 	.short	0x0000


	//----- nvinfo : EIATTR_MAXREG_COUNT
	.align		4
        /*009c*/ 	.byte	0x03, 0x1b
        /*009e*/ 	.short	0x00ff


	//----- nvinfo : EIATTR_MERCURY_ISA_VERSION
	.align		4
        /*00a0*/ 	.byte	0x03, 0x5f
        /*00a2*/ 	.short	0x0101


	//----- nvinfo : EIATTR_VRC_CTA_INIT_COUNT
	.align		4
        /*00a4*/ 	.byte	0x02, 0x4a
	.zero		1
	.zero		1


	//----- nvinfo : EIATTR_EXIT_INSTR_OFFSETS
	.align		4
        /*00a8*/ 	.byte	0x04, 0x1c
        /*00aa*/ 	.short	(.L_119 - .L_118)


	//   ....[0]....
.L_118:
        /*00ac*/ 	.word	0x00000120


	//   ....[1]....
        /*00b0*/ 	.word	0x00000d10


	//----- nvinfo : EIATTR_CBANK_PARAM_SIZE
	.align		4
.L_119:
        /*00b4*/ 	.byte	0x03, 0x19
        /*00b6*/ 	.short	0x0034


	//----- nvinfo : EIATTR_PARAM_CBANK
	.align		4
        /*00b8*/ 	.byte	0x04, 0x0a
        /*00ba*/ 	.short	(.L_121 - .L_120)
	.align		4
.L_120:
        /*00bc*/ 	.word	index@(.nv.constant0._Z13conv2d_kernelPKfPfS0_S0_iiiii)
        /*00c0*/ 	.short	0x0380
        /*00c2*/ 	.short	0x0034


	//----- nvinfo : EIATTR_SW_WAR
	.align		4
.L_121:
        /*00c4*/ 	.byte	0x04, 0x36
        /*00c6*/ 	.short	(.L_123 - .L_122)
.L_122:
        /*00c8*/ 	.word	0x00000008
.L_123:


//--------------------- .nv.callgraph             --------------------------
	.section	.nv.callgraph,"",@"SHT_CUDA_CALLGRAPH"
	.align	4
	.sectionentsize	8
	.align		4
        /*0000*/ 	.word	0x00000000
	.align		4
        /*0004*/ 	.word	0xffffffff
	.align		4
        /*0008*/ 	.word	0x00000000
	.align		4
        /*000c*/ 	.word	0xfffffffe
	.align		4
        /*0010*/ 	.word	0x00000000
	.align		4
        /*0014*/ 	.word	0xfffffffd
	.align		4
        /*0018*/ 	.word	0x00000000
	.align		4
        /*001c*/ 	.word	0xfffffffc


//--------------------- .text._Z27accumulate_potential_kernelPKfPfi --------------------------
	.section	.text._Z27accumulate_potential_kernelPKfPfi,"ax",@progbits
	.align	128
        .global         _Z27accumulate_potential_kernelPKfPfi
        .type           _Z27accumulate_potential_kernelPKfPfi,@function
        .size           _Z27accumulate_potential_kernelPKfPfi,(.L_x_19 - _Z27accumulate_potential_kernelPKfPfi)
        .other          _Z27accumulate_potential_kernelPKfPfi,@"STO_CUDA_ENTRY STV_DEFAULT"
_Z27accumulate_potential_kernelPKfPfi:
.text._Z27accumulate_potential_kernelPKfPfi:
[----:B------:R-:W-:Y:S01]  /*0000*/  LDC R1, c[0x0][0x37c] ;  /* 0x0000df00ff017b82 */ /* 0x000fe20000000800 */
[----:B------:R-:W0:Y:S07]  /*0010*/  S2R R0, SR_TID.X ;  /* 0x0000000000007919 */ /* 0x000e2e0000002100 */
[----:B------:R-:W0:Y:S01]  /*0020*/  S2UR UR4, SR_CTAID.X ;  /* 0x00000000000479c3 */ /* 0x000e220000002500 */
[----:B------:R-:W1:Y:S07]  /*0030*/  LDCU UR5, c[0x0][0x390] ;  /* 0x00007200ff0577ac */ /* 0x000e6e0008000800 */
[----:B------:R-:W0:Y:S02]  /*0040*/  LDC R7, c[0x0][0x360] ;  /* 0x0000d800ff077b82 */ /* 0x000e240000000800 */
[----:B0-----:R-:W-:-:S05]  /*0050*/  IMAD R7, R7, UR4, R0 ;  /* 0x0000000407077c24 */ /* 0x001fca000f8e0200 */
[----:B-1----:R-:W-:-:S13]  /*0060*/  ISETP.GE.AND P0, PT, R7, UR5, PT ;  /* 0x0000000507007c0c */ /* 0x002fda000bf06270 */
[----:B------:R-:W-:Y:S05]  /*0070*/  @P0 EXIT ;  /* 0x000000000000094d */ /* 0x000fea0003800000 */
[----:B------:R-:W0:Y:S01]  /*0080*/  LDC.64 R2, c[0x0][0x380] ;  /* 0x0000e000ff027b82 */ /* 0x000e220000000a00 */
[----:B------:R-:W1:Y:S07]  /*0090*/  LDCU.64 UR4, c[0x0][0x358] ;  /* 0x00006b00ff0477ac */ /* 0x000e6e0008000a00 */
[----:B------:R-:W2:Y:S01]  /*00a0*/  LDC.64 R4, c[0x0][0x388] ;  /* 0x0000e200ff047b82 */ /* 0x000ea20000000a00 */
[----:B0-----:R-:W-:-:S06]  /*00b0*/  IMAD.WIDE R2, R7, 0x4, R2 ;  /* 0x0000000407027825 */ /* 0x001fcc00078e0202 */
[----:B-1----:R-:W3:Y:S01]  /*00c0*/  LDG.E R2, desc[UR4][R2.64] ;  /* 0x0000000402027981 */ /* 0x002ee2000c1e1900 */
[----:B--2---:R-:W-:-:S05]  /*00d0*/  IMAD.WIDE R4, R7, 0x4, R4 ;  /* 0x0000000407047825 */ /* 0x004fca00078e0204 */
[----:B------:R-:W3:Y:S02]  /*00e0*/  LDG.E R7, desc[UR4][R4.64] ;  /* 0x0000000404077981 */ /* 0x000ee4000c1e1900 */
[----:B---3--:R-:W-:-:S05]  /*00f0*/  FADD R7, R2, R7 ;  /* 0x0000000702077221 */ /* 0x008fca0000000000 */
[----:B------:R-:W-:Y:S01]  /*0100*/  STG.E desc[UR4][R4.64], R7 ;  /* 0x0000000704007986 */ /* 0x000fe2000c101904 */
[----:B------:R-:W-:Y:S05]  /*0110*/  EXIT ;  /* 0x000000000000794d */ /* 0x000fea0003800000 */
.L_x_0:
[----:B------:R-:W-:-:S00]  /*0120*/  BRA `(.L_x_0) ;  /* 0xfffffffc00fc7947 */ /* 0x000fc0000383ffff */
[----:B------:R-:W-:-:S00]  /*0130*/  NOP ;  /* 0x0000000000007918 */ /* 0x000fc00000000000 */
        /* <DEDUP_REMOVED lines=12> */
.L_x_19:


//--------------------- .text._Z16if_neuron_kernelPKfPfS1_i --------------------------
	.section	.text._Z16if_neuron_kernelPKfPfS1_i,"ax",@progbits
	.align	128
        .global         _Z16if_neuron_kernelPKfPfS1_i
        .type           _Z16if_neuron_kernelPKfPfS1_i,@function
        .size           _Z16if_neuron_kernelPKfPfS1_i,(.L_x_20 - _Z16if_neuron_kernelPKfPfS1_i)
        .other          _Z16if_neuron_kernelPKfPfS1_i,@"STO_CUDA_ENTRY STV_DEFAULT"
_Z16if_neuron_kernelPKfPfS1_i:
.text._Z16if_neuron_kernelPKfPfS1_i:
        /* <DEDUP_REMOVED lines=16> */
[----:B------:R-:W-:-:S13]  /*0100*/  FSETP.GE.AND P0, PT, R11, 1, PT ;  /* 0x3f8000000b00780b */ /* 0x000fda0003f06000 */
[----:B------:R-:W0:Y:S01]  /*0110*/  @P0 LDC.64 R6, c[0x0][0x388] ;  /* 0x0000e200ff060b82 */ /* 0x000e220000000a00 */
[----:B------:R-:W-:Y:S01]  /*0120*/  @P0 MOV R13, 0x3f800000 ;  /* 0x3f800000000d0802 */ /* 0x000fe20000000f00 */
[----:B------:R1:W-:Y:S01]  /*0130*/  STG.E desc[UR4][R4.64], R11 ;  /* 0x0000000b04007986 */ /* 0x0003e2000c101904 */
[----:B0-----:R-:W-:-:S05]  /*0140*/  @P0 IMAD.WIDE R6, R9, 0x4, R6 ;  /* 0x0000000409060825 */ /* 0x001fca00078e0206 */
[----:B------:R1:W-:Y:S04]  /*0150*/  @P0 STG.E desc[UR4][R6.64], R13 ;  /* 0x0000000d06000986 */ /* 0x0003e8000c101904 */
[----:B------:R1:W-:Y:S01]  /*0160*/  @P0 STG.E desc[UR4][R4.64], RZ ;  /* 0x000000ff04000986 */ /* 0x0003e2000c101904 */
[----:B------:R-:W-:Y:S05]  /*0170*/  @P0 EXIT ;  /* 0x000000000000094d */ /* 0x000fea0003800000 */
[----:B------:R-:W0:Y:S02]  /*0180*/  LDC.64 R2, c[0x0][0x388] ;  /* 0x0000e200ff027b82 */ /* 0x000e240000000a00 */
[----:B0-----:R-:W-:-:S05]  /*0190*/  IMAD.WIDE R2, R9, 0x4, R2 ;  /* 0x0000000409027825 */ /* 0x001fca00078e0202 */
[----:B------:R-:W-:Y:S01]  /*01a0*/  STG.E desc[UR4][R2.64], RZ ;  /* 0x000000ff02007986 */ /* 0x000fe2000c101904 */
[----:B------:R-:W-:Y:S05]  /*01b0*/  EXIT ;  /* 0x000000000000794d */ /* 0x000fea0003800000 */
.L_x_1:
        /* <DEDUP_REMOVED lines=12> */
.L_x_20:


//--------------------- .text._Z13linear_kernelPKfPfS0_S0_ii --------------------------
	.section	.text._Z13linear_kernelPKfPfS0_S0_ii,"ax",@progbits
	.align	128
        .global         _Z13linear_kernelPKfPfS0_S0_ii
        .type           _Z13linear_kernelPKfPfS0_S0_ii,@function
        .size           _Z13linear_kernelPKfPfS0_S0_ii,(.L_x_21 - _Z13linear_kernelPKfPfS0_S0_ii)
        .other          _Z13linear_kernelPKfPfS0_S0_ii,@"STO_CUDA_ENTRY STV_DEFAULT"
_Z13linear_kernelPKfPfS0_S0_ii:
.text._Z13linear_kernelPKfPfS0_S0_ii:
        /* <DEDUP_REMOVED lines=9> */
[----:B------:R-:W1:Y:S01]  /*0090*/  LDCU.64 UR12, c[0x0][0x358] ;  /* 0x00006b00ff0c77ac */ /* 0x000e620008000a00 */
[----:B------:R-:W2:Y:S01]  /*00a0*/  LDCU UR8, c[0x0][0x3a0] ;  /* 0x00007400ff0877ac */ /* 0x000ea20008000800 */
[----:B0-----:R-:W-:-:S05]  /*00b0*/  IMAD.WIDE R2, R0, 0x4, R2 ;  /* 0x0000000400027825 */ /* 0x001fca00078e0202 */
[----:B-1----:R0:W5:Y:S01]  /*00c0*/  LDG.E R15, desc[UR12][R2.64] ;  /* 0x0000000c020f7981 */ /* 0x002162000c1e1900 */
[----:B--2---:R-:W-:-:S09]  /*00d0*/  UISETP.GE.AND UP0, UPT, UR8, 0x1, UPT ;  /* 0x000000010800788c */ /* 0x004fd2000bf06270 */
[----:B0-----:R-:W-:Y:S05]  /*00e0*/  BRA.U !UP0, `(.L_x_2) ;  /* 0x0000000908607547 */ /* 0x001fea000b800000 */
[----:B------:R-:W-:Y:S01]  /*00f0*/  UISETP.GE.U32.AND UP1, UPT, UR8, 0x10, UPT ;  /* 0x000000100800788c */ /* 0x000fe2000bf26070 */
[----:B------:R-:W-:Y:S01]  /*0100*/  HFMA2 R8, -RZ, RZ, 0, 0 ;  /* 0x00000000ff087431 */ /* 0x000fe200000001ff */
[----:B------:R-:W-:Y:S02]  /*0110*/  ULOP3.LUT UR9, UR8, 0xf, URZ, 0xc0, !UPT ;  /* 0x0000000f08097892 */ /* 0x000fe4000f8ec0ff */
[----:B------:R-:W-:Y:S02]  /*0120*/  IMAD R7, R0, UR8, RZ ;  /* 0x0000000800077c24 */ /* 0x000fe4000f8e02ff */
[----:B------:R-:W-:-:S03]  /*0130*/  UISETP.NE.AND UP0, UPT, UR9, URZ, UPT ;  /* 0x000000ff0900728c */ /* 0x000fc6000bf05270 */
[----:B------:R-:W-:Y:S08]  /*0140*/  BRA.U !UP1, `(.L_x_3) ;  /* 0x0000000509147547 */ /* 0x000ff0000b800000 */
[----:B------:R-:W0:Y:S01]  /*0150*/  LDCU.64 UR6, c[0x0][0x380] ;  /* 0x00007000ff0677ac */ /* 0x000e220008000a00 */
[----:B------:R-:W-:Y:S01]  /*0160*/  MOV R6, R7 ;  /* 0x0000000700067202 */ /* 0x000fe20000000f00 */
[----:B------:R-:W1:Y:S01]  /*0170*/  LDCU.64 UR4, c[0x0][0x390] ;  /* 0x00007200ff0477ac */ /* 0x000e620008000a00 */
[----:B------:R-:W-:-:S04]  /*0180*/  ULOP3.LUT UR10, UR8, 0x7ffffff0, URZ, 0xc0, !UPT ;  /* 0x7ffffff0080a7892 */ /* 0x000fc8000f8ec0ff */
[----:B------:R-:W-:Y:S02]  /*0190*/  UIADD3 UR11, UPT, UPT, -UR10, URZ, URZ ;  /* 0x000000ff0a0b7290 */ /* 0x000fe4000fffe1ff */
[----:B------:R-:W-:Y:S01]  /*01a0*/  MOV R8, UR10 ;  /* 0x0000000a00087c02 */ /* 0x000fe20008000f00 */
[----:B0-----:R-:W-:-:S04]  /*01b0*/  UIADD3 UR6, UP1, UPT, UR6, 0x20, URZ ;  /* 0x0000002006067890 */ /* 0x001fc8000ff3e0ff */
[----:B------:R-:W-:Y:S02]  /*01c0*/  UIADD3.X UR7, UPT, UPT, URZ, UR7, URZ, UP1, !UPT ;  /* 0x00000007ff077290 */ /* 0x000fe40008ffe4ff */
[----:B-1----:R-:W-:Y:S01]  /*01d0*/  UIADD3 UR4, UP2, UPT, UR4, 0x20, URZ ;  /* 0x0000002004047890 */ /* 0x002fe2000ff5e0ff */
[----:B------:R-:W-:-:S03]  /*01e0*/  MOV R2, UR6 ;  /* 0x0000000600027c02 */ /* 0x000fc60008000f00 */
[----:B------:R-:W-:Y:S01]  /*01f0*/  MOV R3, UR7 ;  /* 0x0000000700037c02 */ /* 0x000fe20008000f00 */
[----:B------:R-:W-:-:S12]  /*0200*/  UIADD3.X UR5, UPT, UPT, URZ, UR5, URZ, UP2, !UPT ;  /* 0x00000005ff057290 */ /* 0x000fd800097fe4ff */
.L_x_4:
[----:B------:R-:W-:Y:S01]  /*0210*/  MOV R4, UR4 ;  /* 0x0000000400047c02 */ /* 0x000fe20008000f00 */
[----:B------:R-:W2:Y:S01]  /*0220*/  LDG.E R16, desc[UR12][R2.64+-0x20] ;  /* 0xffffe00c02107981 */ /* 0x000ea2000c1e1900 */
[----:B------:R-:W-:-:S03]  /*0230*/  MOV R5, UR5 ;  /* 0x0000000500057c02 */ /* 0x000fc60008000f00 */
[----:B------:R-:W3:Y:S01]  /*0240*/  LDG.E R18, desc[UR12][R2.64+-0x1c] ;  /* 0xffffe40c02127981 */ /* 0x000ee2000c1e1900 */
[----:B------:R-:W-:-:S03]  /*0250*/  IMAD.WIDE R4, R6, 0x4, R4 ;  /* 0x0000000406047825 */ /* 0x000fc600078e0204 */
[----:B------:R-:W4:Y:S04]  /*0260*/  LDG.E R19, desc[UR12][R2.64+-0x18] ;  /* 0xffffe80c02137981 */ /* 0x000f28000c1e1900 */
[----:B------:R-:W2:Y:S04]  /*0270*/  LDG.E R17, desc[UR12][R4.64+-0x20] ;  /* 0xffffe00c04117981 */ /* 0x000ea8000c1e1900 */
[----:B------:R-:W3:Y:S04]  /*0280*/  LDG.E R25, desc[UR12][R4.64+-0x1c] ;  /* 0xffffe40c04197981 */ /* 0x000ee8000c1e1900 */
[----:B------:R-:W4:Y:S04]  /*0290*/  LDG.E R20, desc[UR12][R4.64+-0x18] ;  /* 0xffffe80c04147981 */ /* 0x000f28000c1e1900 */
        /* <DEDUP_REMOVED lines=9> */
[----:B------:R-:W4:Y:S01]  /*0330*/  LDG.E R14, desc[UR12][R4.64+-0x4] ;  /* 0xfffffc0c040e7981 */ /* 0x000f22000c1e1900 */
[----:B--2--5:R-:W-:-:S03]  /*0340*/  FFMA R17, R16, R17, R15 ;  /* 0x0000001110117223 */ /* 0x024fc6000000000f */
[----:B------:R-:W2:Y:S04]  /*0350*/  LDG.E R15, desc[UR12][R2.64] ;  /* 0x0000000c020f7981 */ /* 0x000ea8000c1e1900 */
[----:B------:R-:W2:Y:S01]  /*0360*/  LDG.E R16, desc[UR12][R4.64] ;  /* 0x0000000c04107981 */ /* 0x000ea2000c1e1900 */
[----:B---3--:R-:W-:-:S03]  /*0370*/  FFMA R26, R18, R25, R17 ;  /* 0x00000019121a7223 */ /* 0x008fc60000000011 */
[----:B------:R-:W3:Y:S01]  /*0380*/  LDG.E R17, desc[UR12][R2.64+0x4] ;  /* 0x0000040c02117981 */ /* 0x000ee2000c1e1900 */
[----:B----4-:R-:W-:-:S03]  /*0390*/  FFMA R25, R19, R20, R26 ;  /* 0x0000001413197223 */ /* 0x010fc6000000001a */
[----:B------:R-:W3:Y:S04]  /*03a0*/  LDG.E R18, desc[UR12][R4.64+0x4] ;  /* 0x0000040c04127981 */ /* 0x000ee8000c1e1900 */
[----:B------:R-:W4:Y:S01]  /*03b0*/  LDG.E R19, desc[UR12][R2.64+0x8] ;  /* 0x0000080c02137981 */ /* 0x000f22000c1e1900 */
[----:B------:R-:W-:-:S03]  /*03c0*/  FFMA R26, R22, R21, R25 ;  /* 0x00000015161a7223 */ /* 0x000fc60000000019 */
[----:B------:R-:W4:Y:S04]  /*03d0*/  LDG.E R20, desc[UR12][R4.64+0x8] ;  /* 0x0000080c04147981 */ /* 0x000f28000c1e1900 */
        /* <DEDUP_REMOVED lines=9> */
[----:B------:R-:W4:Y:S04]  /*0470*/  LDG.E R12, desc[UR12][R2.64+0x18] ;  /* 0x0000180c020c7981 */ /* 0x000f28000c1e1900 */
[----:B------:R-:W4:Y:S04]  /*0480*/  LDG.E R11, desc[UR12][R4.64+0x18] ;  /* 0x0000180c040b7981 */ /* 0x000f28000c1e1900 */
[----:B------:R-:W4:Y:S04]  /*0490*/  LDG.E R26, desc[UR12][R4.64+0x1c] ;  /* 0x00001c0c041a7981 */ /* 0x000f28000c1e1900 */
[----:B------:R0:W4:Y:S01]  /*04a0*/  LDG.E R25, desc[UR12][R2.64+0x1c] ;  /* 0x00001c0c02197981 */ /* 0x000122000c1e1900 */
[----:B------:R-:W-:Y:S01]  /*04b0*/  FFMA R14, R13, R14, R28 ;  /* 0x0000000e0d0e7223 */ /* 0x000fe2000000001c */
[----:B------:R-:W-:-:S04]  /*04c0*/  UIADD3 UR11, UPT, UPT, UR11, 0x10, URZ ;  /* 0x000000100b0b7890 */ /* 0x000fc8000fffe0ff */
[----:B------:R-:W-:Y:S01]  /*04d0*/  UISETP.NE.AND UP1, UPT, UR11, URZ, UPT ;  /* 0x000000ff0b00728c */ /* 0x000fe2000bf25270 */
[----:B0-----:R-:W-:Y:S02]  /*04e0*/  IADD3 R2, P0, PT, R2, 0x40, RZ ;  /* 0x0000004002027810 */ /* 0x001fe40007f1e0ff */
[----:B------:R-:W-:Y:S02]  /*04f0*/  IADD3 R6, PT, PT, R6, 0x10, RZ ;  /* 0x0000001006067810 */ /* 0x000fe40007ffe0ff */
[----:B------:R-:W-:Y:S01]  /*0500*/  IADD3.X R3, PT, PT, RZ, R3, RZ, P0, !PT ;  /* 0x00000003ff037210 */ /* 0x000fe200007fe4ff */
[----:B--2---:R-:W-:-:S04]  /*0510*/  FFMA R14, R15, R16, R14 ;  /* 0x000000100f0e7223 */ /* 0x004fc8000000000e */
[----:B---3--:R-:W-:-:S04]  /*0520*/  FFMA R14, R17, R18, R14 ;  /* 0x00000012110e7223 */ /* 0x008fc8000000000e */
[----:B----4-:R-:W-:-:S04]  /*0530*/  FFMA R14, R19, R20, R14 ;  /* 0x00000014130e7223 */ /* 0x010fc8000000000e */
[----:B------:R-:W-:-:S04]  /*0540*/  FFMA R14, R21, R22, R14 ;  /* 0x00000016150e7223 */ /* 0x000fc8000000000e */
[----:B------:R-:W-:-:S04]  /*0550*/  FFMA R14, R23, R24, R14 ;  /* 0x00000018170e7223 */ /* 0x000fc8000000000e */
[----:B------:R-:W-:-:S04]  /*0560*/  FFMA R9, R9, R10, R14 ;  /* 0x0000000a09097223 */ /* 0x000fc8000000000e */
[----:B------:R-:W-:-:S04]  /*0570*/  FFMA R12, R12, R11, R9 ;  /* 0x0000000b0c0c7223 */ /* 0x000fc80000000009 */
[----:B------:R-:W-:Y:S01]  /*0580*/  FFMA R15, R25, R26, R12 ;  /* 0x0000001a190f7223 */ /* 0x000fe2000000000c */
[----:B------:R-:W-:Y:S06]  /*0590*/  BRA.U UP1, `(.L_x_4) ;  /* 0xfffffffd011c7547 */ /* 0x000fec000b83ffff */
.L_x_3:
[----:B------:R-:W-:Y:S05]  /*05a0*/  BRA.U !UP0, `(.L_x_2) ;  /* 0x0000000508307547 */ /* 0x000fea000b800000 */
[----:B------:R-:W-:Y:S02]  /*05b0*/  UISETP.GE.U32.AND UP0, UPT, UR9, 0x8, UPT ;  /* 0x000000080900788c */ /* 0x000fe4000bf06070 */
[----:B------:R-:W-:-:S04]  /*05c0*/  ULOP3.LUT UR5, UR8, 0x7, URZ, 0xc0, !UPT ;  /* 0x0000000708057892 */ /* 0x000fc8000f8ec0ff */
[----:B------:R-:W-:-:S03]  /*05d0*/  UISETP.NE.AND UP1, UPT, UR5, URZ, UPT ;  /* 0x000000ff0500728c */ /* 0x000fc6000bf25270 */
[----:B------:R-:W-:Y:S08]  /*05e0*/  BRA.U !UP0, `(.L_x_5) ;  /* 0x0000000108787547 */ /* 0x000ff0000b800000 */
[----:B------:R-:W0:Y:S01]  /*05f0*/  LDC.64 R2, c[0x0][0x390] ;  /* 0x0000e400ff027b82 */ /* 0x000e220000000a00 */
[----:B------:R-:W-:-:S07]  /*0600*/  IADD3 R9, PT, PT, R7, R8, RZ ;  /* 0x0000000807097210 */ /* 0x000fce0007ffe0ff */
[----:B------:R-:W1:Y:S01]  /*0610*/  LDC.64 R4, c[0x0][0x380] ;  /* 0x0000e000ff047b82 */ /* 0x000e620000000a00 */
[----:B0-----:R-:W-:-:S05]  /*0620*/  IMAD.WIDE R2, R9, 0x4, R2 ;  /* 0x0000000409027825 */ /* 0x001fca00078e0202 */
[----:B------:R-:W2:Y:S01]  /*0630*/  LDG.E R11, desc[UR12][R2.64] ;  /* 0x0000000c020b7981 */ /* 0x000ea2000c1e1900 */
[----:B-1----:R-:W-:-:S03]  /*0640*/  IMAD.WIDE.U32 R4, R8, 0x4, R4 ;  /* 0x0000000408047825 */ /* 0x002fc600078e0004 */
[----:B------:R-:W3:Y:S04]  /*0650*/  LDG.E R12, desc[UR12][R2.64+0x4] ;  /* 0x0000040c020c7981 */ /* 0x000ee8000c1e1900 */
        /* <DEDUP_REMOVED lines=14> */
[----:B------:R-:W-:Y:S01]  /*0740*/  IADD3 R8, PT, PT, R8, 0x8, RZ ;  /* 0x0000000808087810 */ /* 0x000fe20007ffe0ff */
[----:B--2--5:R-:W-:-:S04]  /*0750*/  FFMA R10, R10, R11, R15 ;  /* 0x0000000b0a0a7223 */ /* 0x024fc8000000000f */
[----:B---3--:R-:W-:-:S04]  /*0760*/  FFMA R10, R13, R12, R10 ;  /* 0x0000000c0d0a7223 */ /* 0x008fc8000000000a */
[----:B----4-:R-:W-:-:S04]  /*0770*/  FFMA R10, R17, R14, R10 ;  /* 0x0000000e110a7223 */ /* 0x010fc8000000000a */
[----:B------:R-:W-:-:S04]  /*0780*/  FFMA R10, R19, R16, R10 ;  /* 0x00000010130a7223 */ /* 0x000fc8000000000a */
[----:B------:R-:W-:-:S04]  /*0790*/  FFMA R10, R21, R18, R10 ;  /* 0x00000012150a7223 */ /* 0x000fc8000000000a */
[----:B------:R-:W-:-:S04]  /*07a0*/  FFMA R23, R23, R20, R10 ;  /* 0x0000001417177223 */ /* 0x000fc8000000000a */
[----:B------:R-:W-:-:S04]  /*07b0*/  FFMA R6, R6, R9, R23 ;  /* 0x0000000906067223 */ /* 0x000fc80000000017 */
[----:B------:R-:W-:-:S07]  /*07c0*/  FFMA R15, R25, R22, R6 ;  /* 0x00000016190f7223 */ /* 0x000fce0000000006 */
.L_x_5:
        /* <DEDUP_REMOVED lines=22> */
[----:B------:R-:W-:-:S07]  /*0930*/  FFMA R15, R17, R14, R6 ;  /* 0x0000000e110f7223 */ /* 0x000fce0000000006 */
.L_x_6:
[----:B------:R-:W-:Y:S05]  /*0940*/  BRA.U !UP1, `(.L_x_2) ;  /* 0x0000000109487547 */ /* 0x000fea000b800000 */
[----:B------:R-:W0:Y:S01]  /*0950*/  LDC.64 R2, c[0x0][0x380] ;  /* 0x0000e000ff027b82 */ /* 0x000e220000000a00 */
[----:B------:R-:W-:Y:S01]  /*0960*/  IADD3 R7, PT, PT, R7, R8, RZ ;  /* 0x0000000807077210 */ /* 0x000fe20007ffe0ff */
[----:B------:R-:W-:-:S06]  /*0970*/  UIADD3 UR4, UPT, UPT, -UR4, URZ, URZ ;  /* 0x000000ff04047290 */ /* 0x000fcc000fffe1ff */
[----:B------:R-:W1:Y:S01]  /*0980*/  LDC.64 R10, c[0x0][0x390] ;  /* 0x0000e400ff0a7b82 */ /* 0x000e620000000a00 */
[----:B0-----:R-:W-:-:S03]  /*0990*/  IMAD.WIDE.U32 R2, R8, 0x4, R2 ;  /* 0x0000000408027825 */ /* 0x001fc600078e0002 */
[----:B------:R-:W-:Y:S02]  /*09a0*/  MOV R6, R2 ;  /* 0x0000000200067202 */ /* 0x000fe40000000f00 */
[----:B------:R-:W-:-:S07]  /*09b0*/  MOV R5, R3 ;  /* 0x0000000300057202 */ /* 0x000fce0000000f00 */
.L_x_7:
[----:B-1----:R-:W-:Y:S01]  /*09c0*/  IMAD.WIDE R2, R7, 0x4, R10 ;  /* 0x0000000407027825 */ /* 0x002fe200078e020a */
[----:B------:R-:W-:-:S05]  /*09d0*/  MOV R4, R6 ;  /* 0x0000000600047202 */ /* 0x000fca0000000f00 */
[----:B------:R-:W2:Y:S04]  /*09e0*/  LDG.E R2, desc[UR12][R2.64] ;  /* 0x0000000c02027981 */ /* 0x000ea8000c1e1900 */
[----:B------:R0:W2:Y:S01]  /*09f0*/  LDG.E R4, desc[UR12][R4.64] ;  /* 0x0000000c04047981 */ /* 0x0000a2000c1e1900 */
[----:B------:R-:W-:Y:S01]  /*0a00*/  UIADD3 UR4, UPT, UPT, UR4, 0x1, URZ ;  /* 0x0000000104047890 */ /* 0x000fe2000fffe0ff */
[----:B------:R-:W-:Y:S02]  /*0a10*/  IADD3 R6, P0, PT, R6, 0x4, RZ ;  /* 0x0000000406067810 */ /* 0x000fe40007f1e0ff */
[----:B------:R-:W-:Y:S01]  /*0a20*/  IADD3 R7, PT, PT, R7, 0x1, RZ ;  /* 0x0000000107077810 */ /* 0x000fe20007ffe0ff */
[----:B------:R-:W-:Y:S01]  /*0a30*/  UISETP.NE.AND UP0, UPT, UR4, URZ, UPT ;  /* 0x000000ff0400728c */ /* 0x000fe2000bf05270 */
[----:B0-----:R-:W-:Y:S01]  /*0a40*/  IADD3.X R5, PT, PT, RZ, R5, RZ, P0, !PT ;  /* 0x00000005ff057210 */ /* 0x001fe200007fe4ff */
[----:B--2--5:R-:W-:-:S07]  /*0a50*/  FFMA R15, R4, R2, R15 ;  /* 0x00000002040f7223 */ /* 0x024fce000000000f */
[----:B------:R-:W-:Y:S05]  /*0a60*/  BRA.U UP0, `(.L_x_7) ;  /* 0xfffffffd00d47547 */ /* 0x000fea000b83ffff */
.L_x_2:
[----:B------:R-:W0:Y:S02]  /*0a70*/  LDC.64 R2, c[0x0][0x388] ;  /* 0x0000e200ff027b82 */ /* 0x000e240000000a00 */
[----:B0-----:R-:W-:-:S05]  /*0a80*/  IMAD.WIDE R2, R0, 0x4, R2 ;  /* 0x0000000400027825 */ /* 0x001fca00078e0202 */
[----:B-----5:R-:W-:Y:S01]  /*0a90*/  STG.E desc[UR12][R2.64], R15 ;  /* 0x0000000f02007986 */ /* 0x020fe2000c10190c */
[----:B------:R-:W-:Y:S05]  /*0aa0*/  EXIT ;  /* 0x000000000000794d */ /* 0x000fea0003800000 */
.L_x_8:
        /* <DEDUP_REMOVED lines=13> */
.L_x_21:


//--------------------- .text._Z19max_pool_2x2_kernelPKfPfiii --------------------------
	.section	.text._Z19max_pool_2x2_kernelPKfPfiii,"ax",@progbits
	.align	128
        .global         _Z19max_pool_2x2_kernelPKfPfiii
        .type           _Z19max_pool_2x2_kernelPKfPfiii,@function
        .size           _Z19max_pool_2x2_kernelPKfPfiii,(.L_x_22 - _Z19max_pool_2x2_kernelPKfPfiii)
        .other          _Z19max_pool_2x2_kernelPKfPfiii,@"STO_CUDA_ENTRY STV_DEFAULT"
_Z19max_pool_2x2_kernelPKfPfiii:
.text._Z19max_pool_2x2_kernelPKfPfiii:
[----:B------:R-:W-:Y:S01]  /*0000*/  LDC R1, c[0x0][0x37c] ;  /* 0x0000df00ff017b82 */ /* 0x000fe20000000800 */
[----:B------:R-:W0:Y:S07]  /*0010*/  S2R R5, SR_TID.Y ;  /* 0x0000000000057919 */ /* 0x000e2e0000002200 */
[----:B------:R-:W1:Y:S01]  /*0020*/  LDC.64 R12, c[0x0][0x390] ;  /* 0x0000e400ff0c7b82 */ /* 0x000e620000000a00 */
[----:B------:R-:W2:Y:S07]  /*0030*/  S2R R7, SR_TID.X ;  /* 0x0000000000077919 */ /* 0x000eae0000002100 */
[----:B------:R-:W0:Y:S08]  /*0040*/  S2UR UR4, SR_CTAID.Y ;  /* 0x00000000000479c3 */ /* 0x000e300000002600 */
[----:B------:R-:W0:Y:S08]  /*0050*/  LDC R0, c[0x0][0x364] ;  /* 0x0000d900ff007b82 */ /* 0x000e300000000800 */
[----:B------:R-:W3:Y:S01]  /*0060*/  LDC R15, c[0x0][0x398] ;  /* 0x0000e600ff0f7b82 */ /* 0x000ee20000000800 */
[----:B-1----:R-:W-:-:S04]  /*0070*/  LEA.HI R3, R13, R13, RZ, 0x1 ;  /* 0x0000000d0d037211 */ /* 0x002fc800078f08ff */
[----:B------:R-:W-:-:S03]  /*0080*/  SHF.R.S32.HI R11, RZ, 0x1, R3 ;  /* 0x00000001ff0b7819 */ /* 0x000fc60000011403 */
[----:B------:R-:W2:Y:S08]  /*0090*/  S2UR UR5, SR_CTAID.X ;  /* 0x00000000000579c3 */ /* 0x000eb00000002500 */
[----:B------:R-:W2:Y:S01]  /*00a0*/  LDC R8, c[0x0][0x360] ;  /* 0x0000d800ff087b82 */ /* 0x000ea20000000800 */
[----:B0-----:R-:W-:-:S05]  /*00b0*/  IMAD R0, R0, UR4, R5 ;  /* 0x0000000400007c24 */ /* 0x001fca000f8e0205 */
[----:B------:R-:W-:Y:S02]  /*00c0*/  ISETP.GE.AND P0, PT, R0, R11, PT ;  /* 0x0000000b0000720c */ /* 0x000fe40003f06270 */
[----:B------:R-:W0:Y:S01]  /*00d0*/  S2UR UR6, SR_CTAID.Z ;  /* 0x00000000000679c3 */ /* 0x000e220000002700 */
[----:B---3--:R-:W-:-:S04]  /*00e0*/  LEA.HI R2, R15, R15, RZ, 0x1 ;  /* 0x0000000f0f027211 */ /* 0x008fc800078f08ff */
[----:B------:R-:W-:Y:S01]  /*00f0*/  SHF.R.S32.HI R9, RZ, 0x1, R2 ;  /* 0x00000001ff097819 */ /* 0x000fe20000011402 */
[----:B--2---:R-:W-:-:S05]  /*0100*/  IMAD R8, R8, UR5, R7 ;  /* 0x0000000508087c24 */ /* 0x004fca000f8e0207 */
[----:B------:R-:W-:-:S04]  /*0110*/  ISETP.GE.OR P0, PT, R8, R9, P0 ;  /* 0x000000090800720c */ /* 0x000fc80000706670 */
[----:B0-----:R-:W-:-:S13]  /*0120*/  ISETP.LE.OR P0, PT, R12, UR6, P0 ;  /* 0x000000060c007c0c */ /* 0x001fda0008703670 */
[----:B------:R-:W-:Y:S05]  /*0130*/  @P0 EXIT ;  /* 0x000000000000094d */ /* 0x000fea0003800000 */
[----:B------:R-:W0:Y:S01]  /*0140*/  LDC.64 R2, c[0x0][0x380] ;  /* 0x0000e000ff027b82 */ /* 0x000e220000000a00 */
[----:B------:R-:W-:Y:S01]  /*0150*/  SHF.L.U32 R4, R0, 0x1, RZ ;  /* 0x0000000100047819 */ /* 0x000fe200000006ff */
[----:B------:R-:W1:Y:S01]  /*0160*/  LDCU.64 UR4, c[0x0][0x358] ;  /* 0x00006b00ff0477ac */ /* 0x000e620008000a00 */
[----:B------:R-:W-:-:S03]  /*0170*/  SHF.L.U32 R5, R8, 0x1, RZ ;  /* 0x0000000108057819 */ /* 0x000fc600000006ff */
[----:B------:R-:W-:Y:S02]  /*0180*/  IMAD R4, R13, UR6, R4 ;  /* 0x000000060d047c24 */ /* 0x000fe4000f8e0204 */
[----:B------:R-:W2:Y:S02]  /*0190*/  LDC.64 R6, c[0x0][0x388] ;  /* 0x0000e200ff067b82 */ /* 0x000ea40000000a00 */
[----:B------:R-:W-:-:S04]  /*01a0*/  IMAD R5, R4, R15, R5 ;  /* 0x0000000f04057224 */ /* 0x000fc800078e0205 */
[----:B0-----:R-:W-:-:S05]  /*01b0*/  IMAD.WIDE R2, R5, 0x4, R2 ;  /* 0x0000000405027825 */ /* 0x001fca00078e0202 */
[----:B-1----:R-:W3:Y:S01]  /*01c0*/  LDG.E R10, desc[UR4][R2.64] ;  /* 0x00000004020a7981 */ /* 0x002ee2000c1e1900 */
[----:B------:R-:W-:-:S03]  /*01d0*/  IMAD.WIDE R4, R15, 0x4, R2 ;  /* 0x000000040f047825 */ /* 0x000fc600078e0202 */
[----:B------:R-:W3:Y:S04]  /*01e0*/  LDG.E R13, desc[UR4][R2.64+0x4] ;  /* 0x00000404020d7981 */ /* 0x000ee8000c1e1900 */
[----:B------:R-:W4:Y:S04]  /*01f0*/  LDG.E R15, desc[UR4][R4.64] ;  /* 0x00000004040f7981 */ /* 0x000f28000c1e1900 */
[----:B------:R-:W4:Y:S01]  /*0200*/  LDG.E R12, desc[UR4][R4.64+0x4] ;  /* 0x00000404040c7981 */ /* 0x000f22000c1e1900 */
[----:B------:R-:W-:-:S04]  /*0210*/  IMAD R0, R11, UR6, R0 ;  /* 0x000000060b007c24 */ /* 0x000fc8000f8e0200 */
[----:B------:R-:W-:-:S04]  /*0220*/  IMAD R9, R9, R0, R8 ;  /* 0x0000000009097224 */ /* 0x000fc800078e0208 */
[----:B--2---:R-:W-:Y:S01]  /*0230*/  IMAD.WIDE R6, R9, 0x4, R6 ;  /* 0x0000000409067825 */ /* 0x004fe200078e0206 */
[----:B---3--:R-:W-:-:S04]  /*0240*/  FMNMX3 R10, R10, -1.00000002004087734272e+20, R13, !PT ;  /* 0xe0ad78ec0a0a7876 */ /* 0x008fc8000780000d */
[----:B----4-:R-:W-:-:S05]  /*0250*/  FMNMX3 R15, R10, R15, R12, !PT ;  /* 0x0000000f0a0f7276 */ /* 0x010fca000780000c */
[----:B------:R-:W-:Y:S01]  /*0260*/  STG.E desc[UR4][R6.64], R15 ;  /* 0x0000000f06007986 */ /* 0x000fe2000c101904 */
[----:B------:R-:W-:Y:S05]  /*0270*/  EXIT ;  /* 0x000000000000794d */ /* 0x000fea0003800000 */
.L_x_9:
        /* <DEDUP_REMOVED lines=16> */
.L_x_22:


//--------------------- .text._Z13conv2d_kernelPKfPfS0_S0_iiiii --------------------------
	.section	.text._Z13conv2d_kernelPKfPfS0_S0_iiiii,"ax",@progbits
	.align	128
        .global         _Z13conv2d_kernelPKfPfS0_S0_iiiii
        .type           _Z13conv2d_kernelPKfPfS0_S0_iiiii,@function
        .size           _Z13conv2d_kernelPKfPfS0_S0_iiiii,(.L_x_23 - _Z13conv2d_kernelPKfPfS0_S0_iiiii)
        .other          _Z13conv2d_kernelPKfPfS0_S0_iiiii,@"STO_CUDA_ENTRY STV_DEFAULT"
_Z13conv2d_kernelPKfPfS0_S0_iiiii:
.text._Z13conv2d_kernelPKfPfS0_S0_iiiii:
[----:B------:R-:W-:Y:S01]  /*0000*/  LDC R1, c[0x0][0x37c] ;  /* 0x0000df00ff017b82 */ /* 0x000fe20000000800 */
[----:B------:R-:W0:Y:S07]  /*0010*/  S2R R3, SR_TID.Y ;  /* 0x0000000000037919 */ /* 0x000e2e0000002200 */
[----:B------:R-:W0:Y:S01]  /*0020*/  S2UR UR4, SR_CTAID.Y ;  /* 0x00000000000479c3 */ /* 0x000e220000002600 */
[----:B------:R-:W1:Y:S01]  /*0030*/  LDCU UR6, c[0x0][0x3a4] ;  /* 0x00007480ff0677ac */ /* 0x000e620008000800 */
[----:B------:R-:W2:Y:S01]  /*0040*/  S2R R5, SR_TID.X ;  /* 0x0000000000057919 */ /* 0x000ea20000002100 */
[----:B------:R-:W1:Y:S05]  /*0050*/  S2R R0, SR_CTAID.Z ;  /* 0x0000000000007919 */ /* 0x000e6a0000002700 */
[----:B------:R-:W0:Y:S08]  /*0060*/  LDC R2, c[0x0][0x364] ;  /* 0x0000d900ff027b82 */ /* 0x000e300000000800 */
[----:B------:R-:W3:Y:S08]  /*0070*/  LDC R10, c[0x0][0x3b0] ;  /* 0x0000ec00ff0a7b82 */ /* 0x000ef00000000800 */
[----:B------:R-:W3:Y:S08]  /*0080*/  LDC.64 R6, c[0x0][0x3a8] ;  /* 0x0000ea00ff067b82 */ /* 0x000ef00000000a00 */
[----:B------:R-:W2:Y:S01]  /*0090*/  S2UR UR5, SR_CTAID.X ;  /* 0x00000000000579c3 */ /* 0x000ea20000002500 */
[----:B0-----:R-:W-:-:S07]  /*00a0*/  IMAD R2, R2, UR4, R3 ;  /* 0x0000000402027c24 */ /* 0x001fce000f8e0203 */
[----:B------:R-:W2:Y:S01]  /*00b0*/  LDC R4, c[0x0][0x360] ;  /* 0x0000d800ff047b82 */ /* 0x000ea20000000800 */
[----:B---3--:R-:W-:-:S04]  /*00c0*/  IADD3 R3, PT, PT, -R10, R6, RZ ;  /* 0x000000060a037210 */ /* 0x008fc80007ffe1ff */
[----:B------:R-:W-:Y:S01]  /*00d0*/  ISETP.GT.AND P0, PT, R2, R3, PT ;  /* 0x000000030200720c */ /* 0x000fe20003f04270 */
[----:B--2---:R-:W-:Y:S01]  /*00e0*/  IMAD R4, R4, UR5, R5 ;  /* 0x0000000504047c24 */ /* 0x004fe2000f8e0205 */
[----:B------:R-:W-:-:S04]  /*00f0*/  IADD3 R5, PT, PT, R7, -R10, RZ ;  /* 0x8000000a07057210 */ /* 0x000fc80007ffe0ff */
[----:B------:R-:W-:-:S04]  /*0100*/  ISETP.GT.OR P0, PT, R4, R5, P0 ;  /* 0x000000050400720c */ /* 0x000fc80000704670 */
[----:B-1----:R-:W-:-:S13]  /*0110*/  ISETP.GE.OR P0, PT, R0, UR6, P0 ;  /* 0x0000000600007c0c */ /* 0x002fda0008706670 */
[----:B------:R-:W-:Y:S05]  /*0120*/  @P0 EXIT ;  /* 0x000000000000094d */ /* 0x000fea0003800000 */
[----:B------:R-:W0:Y:S01]  /*0130*/  LDC R6, c[0x0][0x3a0] ;  /* 0x0000e800ff067b82 */ /* 0x000e220000000800 */
[----:B------:R-:W1:Y:S07]  /*0140*/  LDCU.64 UR10, c[0x0][0x358] ;  /* 0x00006b00ff0a77ac */ /* 0x000e6e0008000a00 */
[----:B------:R-:W2:Y:S01]  /*0150*/  LDC.64 R20, c[0x0][0x398] ;  /* 0x0000e600ff147b82 */ /* 0x000ea20000000a00 */
[----:B------:R-:W-:-:S04]  /*0160*/  ISETP.GE.AND P0, PT, R10, 0x1, PT ;  /* 0x000000010a00780c */ /* 0x000fc80003f06270 */
[----:B0-----:R-:W-:Y:S01]  /*0170*/  ISETP.LT.OR P0, PT, R6, 0x1, !P0 ;  /* 0x000000010600780c */ /* 0x001fe20004701670 */
[----:B--2---:R-:W-:-:S06]  /*0180*/  IMAD.WIDE.U32 R20, R0, 0x4, R20 ;  /* 0x0000000400147825 */ /* 0x004fcc00078e0014 */
[----:B-1----:R0:W5:Y:S06]  /*0190*/  LDG.E R20, desc[UR10][R20.64] ;  /* 0x0000000a14147981 */ /* 0x00216c000c1e1900 */
[----:B------:R-:W-:Y:S05]  /*01a0*/  @P0 BRA `(.L_x_10) ;  /* 0x0000000800bc0947 */ /* 0x000fea0003800000 */
[----:B------:R-:W1:Y:S01]  /*01b0*/  LDCU.64 UR8, c[0x0][0x390] ;  /* 0x00007200ff0877ac */ /* 0x000e620008000a00 */
[C---:B------:R-:W-:Y:S02]  /*01c0*/  LOP3.LUT R7, R10.reuse, 0x7ffffff0, RZ, 0xc0, !PT ;  /* 0x7ffffff00a077812 */ /* 0x040fe400078ec0ff */
[C---:B------:R-:W-:Y:S01]  /*01d0*/  LOP3.LUT R8, R10.reuse, 0xf, RZ, 0xc0, !PT ;  /* 0x0000000f0a087812 */ /* 0x040fe200078ec0ff */
[----:B------:R-:W2:Y:S01]  /*01e0*/  LDCU.64 UR6, c[0x0][0x380] ;  /* 0x00007000ff0677ac */ /* 0x000ea20008000a00 */
[C---:B------:R-:W-:Y:S02]  /*01f0*/  LOP3.LUT R9, R10.reuse, 0x7, RZ, 0xc0, !PT ;  /* 0x000000070a097812 */ /* 0x040fe400078ec0ff */
[----:B------:R-:W-:Y:S01]  /*0200*/  LOP3.LUT R10, R10, 0x3, RZ, 0xc0, !PT ;  /* 0x000000030a0a7812 */ /* 0x000fe200078ec0ff */
[----:B------:R-:W-:Y:S01]  /*0210*/  UMOV UR4, URZ ;  /* 0x000000ff00047c82 */ /* 0x000fe20008000000 */
[----:B------:R-:W-:Y:S01]  /*0220*/  IADD3 R11, PT, PT, -R7, RZ, RZ ;  /* 0x000000ff070b7210 */ /* 0x000fe20007ffe1ff */
[----:B-1----:R-:W-:-:S02]  /*0230*/  UIADD3 UR8, UP0, UPT, UR8, 0x20, URZ ;  /* 0x0000002008087890 */ /* 0x002fc4000ff1e0ff */
[----:B--2---:R-:W-:Y:S02]  /*0240*/  UIADD3 UR6, UP1, UPT, UR6, 0x20, URZ ;  /* 0x0000002006067890 */ /* 0x004fe4000ff3e0ff */
[----:B------:R-:W-:Y:S02]  /*0250*/  UIADD3.X UR9, UPT, UPT, URZ, UR9, URZ, UP0, !UPT ;  /* 0x00000009ff097290 */ /* 0x000fe400087fe4ff */
[----:B------:R-:W-:-:S12]  /*0260*/  UIADD3.X UR7, UPT, UPT, URZ, UR7, URZ, UP1, !UPT ;  /* 0x00000007ff077290 */ /* 0x000fd80008ffe4ff */
.L_x_17:
[----:B------:R-:W1:Y:S01]  /*0270*/  LDC R13, c[0x0][0x3a8] ;  /* 0x0000ea00ff0d7b82 */ /* 0x000e620000000800 */
[----:B------:R-:W-:-:S07]  /*0280*/  UMOV UR5, URZ ;  /* 0x000000ff00057c82 */ /* 0x000fce0008000000 */
[----:B------:R-:W2:Y:S01]  /*0290*/  LDC R15, c[0x0][0x3a0] ;  /* 0x0000e800ff0f7b82 */ /* 0x000ea20000000800 */
[----:B-1----:R-:W-:Y:S02]  /*02a0*/  IMAD R12, R13, UR4, R2 ;  /* 0x000000040d0c7c24 */ /* 0x002fe4000f8e0202 */
[----:B--2---:R-:W-:Y:S01]  /*02b0*/  IMAD R13, R0, R15, UR4 ;  /* 0x00000004000d7e24 */ /* 0x004fe2000f8e020f */
[----:B------:R-:W-:-:S06]  /*02c0*/  UIADD3 UR4, UPT, UPT, UR4, 0x1, URZ ;  /* 0x0000000104047890 */ /* 0x000fcc000fffe0ff */
[----:B------:R-:W-:-:S13]  /*02d0*/  ISETP.NE.AND P0, PT, R15, UR4, PT ;  /* 0x000000040f007c0c */ /* 0x000fda000bf05270 */
.L_x_16:
[----:B------:R-:W1:Y:S01]  /*02e0*/  LDC R6, c[0x0][0x3b0] ;  /* 0x0000ec00ff067b82 */ /* 0x000e620000000800 */
[----:B------:R-:W2:Y:S01]  /*02f0*/  LDCU UR12, c[0x0][0x3ac] ;  /* 0x00007580ff0c77ac */ /* 0x000ea20008000800 */
[----:B------:R-:W-:Y:S01]  /*0300*/  IADD3 R15, PT, PT, R12, UR5, RZ ;  /* 0x000000050c0f7c10 */ /* 0x000fe2000fffe0ff */
[----:B------:R-:W-:Y:S01]  /*0310*/  HFMA2 R19, -RZ, RZ, 0, 0 ;  /* 0x00000000ff137431 */ /* 0x000fe200000001ff */
[----:B-1----:R-:W-:Y:S01]  /*0320*/  ISETP.GE.U32.AND P2, PT, R6, 0x10, PT ;  /* 0x000000100600780c */ /* 0x002fe20003f46070 */
[----:B------:R-:W-:Y:S01]  /*0330*/  IMAD R18, R13, R6, UR5 ;  /* 0x000000050d127e24 */ /* 0x000fe2000f8e0206 */
[----:B------:R-:W-:-:S03]  /*0340*/  UIADD3 UR5, UPT, UPT, UR5, 0x1, URZ ;  /* 0x0000000105057890 */ /* 0x000fc6000fffe0ff */
[----:B------:R-:W-:-:S03]  /*0350*/  IMAD R18, R18, R6, RZ ;  /* 0x0000000612127224 */ /* 0x000fc600078e02ff */
[----:B------:R-:W-:Y:S01]  /*0360*/  ISETP.NE.AND P1, PT, R6, UR5, PT ;  /* 0x0000000506007c0c */ /* 0x000fe2000bf25270 */
[----:B--2---:R-:W-:-:S04]  /*0370*/  IMAD R6, R15, UR12, R4 ;  /* 0x0000000c0f067c24 */ /* 0x004fc8000f8e0204 */
[----:B------:R-:W-:Y:S08]  /*0380*/  @!P2 BRA `(.L_x_11) ;  /* 0x0000000000fca947 */ /* 0x000ff00003800000 */
[----:B------:R-:W-:Y:S02]  /*0390*/  MOV R19, R6 ;  /* 0x0000000600137202 */ /* 0x000fe40000000f00 */
[----:B0-----:R-:W-:Y:S02]  /*03a0*/  MOV R21, R18 ;  /* 0x0000001200157202 */ /* 0x001fe40000000f00 */
[----:B------:R-:W-:-:S07]  /*03b0*/  MOV R22, R11 ;  /* 0x0000000b00167202 */ /* 0x000fce0000000f00 */
.L_x_12:
[----:B------:R-:W-:Y:S02]  /*03c0*/  MOV R16, UR8 ;  /* 0x0000000800107c02 */ /* 0x000fe40008000f00 */
[----:B------:R-:W-:Y:S02]  /*03d0*/  MOV R17, UR9 ;  /* 0x0000000900117c02 */ /* 0x000fe40008000f00 */
[----:B------:R-:W-:Y:S02]  /*03e0*/  MOV R14, UR6 ;  /* 0x00000006000e7c02 */ /* 0x000fe40008000f00 */
[----:B------:R-:W-:Y:S01]  /*03f0*/  MOV R15, UR7 ;  /* 0x00000007000f7c02 */ /* 0x000fe20008000f00 */
[----:B------:R-:W-:-:S04]  /*0400*/  IMAD.WIDE R16, R21, 0x4, R16 ;  /* 0x0000000415107825 */ /* 0x000fc800078e0210 */
[----:B------:R-:W-:Y:S01]  /*0410*/  IMAD.WIDE R14, R19, 0x4, R14 ;  /* 0x00000004130e7825 */ /* 0x000fe200078e020e */
[----:B------:R-:W2:Y:S04]  /*0420*/  LDG.E R24, desc[UR10][R16.64+-0x20] ;  /* 0xffffe00a10187981 */ /* 0x000ea8000c1e1900 */
[----:B------:R-:W2:Y:S04]  /*0430*/  LDG.E R23, desc[UR10][R14.64+-0x20] ;  /* 0xffffe00a0e177981 */ /* 0x000ea8000c1e1900 */
[----:B------:R-:W3:Y:S04]  /*0440*/  LDG.E R25, desc[UR10][R14.64+-0x18] ;  /* 0xffffe80a0e197981 */ /* 0x000ee8000c1e1900 */
[----:B------:R-:W3:Y:S04]  /*0450*/  LDG.E R26, desc[UR10][R16.64+-0x18] ;  /* 0xffffe80a101a7981 */ /* 0x000ee8000c1e1900 */
[----:B------:R-:W4:Y:S04]  /*0460*/  LDG.E R27, desc[UR10][R14.64+0x1c] ;  /* 0x00001c0a0e1b7981 */ /* 0x000f28000c1e1900 */
[----:B------:R-:W4:Y:S01]  /*0470*/  LDG.E R28, desc[UR10][R16.64+0x1c] ;  /* 0x00001c0a101c7981 */ /* 0x000f22000c1e1900 */
[----:B--2--5:R-:W-:-:S03]  /*0480*/  FFMA R23, R23, R24, R20 ;  /* 0x0000001817177223 */ /* 0x024fc60000000014 */
[----:B------:R-:W2:Y:S04]  /*0490*/  LDG.E R24, desc[UR10][R16.64+-0x1c] ;  /* 0xffffe40a10187981 */ /* 0x000ea8000c1e1900 */
[----:B------:R-:W2:Y:S02]  /*04a0*/  LDG.E R20, desc[UR10][R14.64+-0x1c] ;  /* 0xffffe40a0e147981 */ /* 0x000ea4000c1e1900 */
[----:B--2---:R-:W-:Y:S02]  /*04b0*/  FFMA R20, R20, R24, R23 ;  /* 0x0000001814147223 */ /* 0x004fe40000000017 */
[----:B------:R-:W2:Y:S04]  /*04c0*/  LDG.E R23, desc[UR10][R14.64+-0x14] ;  /* 0xffffec0a0e177981 */ /* 0x000ea8000c1e1900 */
[----:B------:R-:W2:Y:S01]  /*04d0*/  LDG.E R24, desc[UR10][R16.64+-0x14] ;  /* 0xffffec0a10187981 */ /* 0x000ea2000c1e1900 */
[----:B---3--:R-:W-:-:S03]  /*04e0*/  FFMA R20, R25, R26, R20 ;  /* 0x0000001a19147223 */ /* 0x008fc60000000014 */
[----:B------:R-:W3:Y:S04]  /*04f0*/  LDG.E R25, desc[UR10][R14.64+-0x10] ;  /* 0xfffff00a0e197981 */ /* 0x000ee8000c1e1900 */
[----:B------:R-:W3:Y:S01]  /*0500*/  LDG.E R26, desc[UR10][R16.64+-0x10] ;  /* 0xfffff00a101a7981 */ /* 0x000ee2000c1e1900 */
[----:B--2---:R-:W-:-:S03]  /*0510*/  FFMA R20, R23, R24, R20 ;  /* 0x0000001817147223 */ /* 0x004fc60000000014 */
        /* <DEDUP_REMOVED lines=23> */
[----:B------:R-:W-:Y:S01]  /*0690*/  IADD3 R22, PT, PT, R22, 0x10, RZ ;  /* 0x0000001016167810 */ /* 0x000fe20007ffe0ff */
[----:B--2---:R-:W-:Y:S02]  /*06a0*/  FFMA R20, R23, R24, R20 ;  /* 0x0000001817147223 */ /* 0x004fe40000000014 */
[----:B------:R-:W2:Y:S04]  /*06b0*/  LDG.E R23, desc[UR10][R14.64+0x14] ;  /* 0x0000140a0e177981 */ /* 0x000ea8000c1e1900 */
[----:B------:R-:W2:Y:S01]  /*06c0*/  LDG.E R24, desc[UR10][R16.64+0x14] ;  /* 0x0000140a10187981 */ /* 0x000ea2000c1e1900 */
[----:B---3--:R-:W-:-:S03]  /*06d0*/  FFMA R20, R25, R26, R20 ;  /* 0x0000001a19147223 */ /* 0x008fc60000000014 */
[----:B------:R-:W3:Y:S04]  /*06e0*/  LDG.E R25, desc[UR10][R14.64+0x18] ;  /* 0x0000180a0e197981 */ /* 0x000ee8000c1e1900 */
[----:B------:R-:W3:Y:S01]  /*06f0*/  LDG.E R26, desc[UR10][R16.64+0x18] ;  /* 0x0000180a101a7981 */ /* 0x000ee2000c1e1900 */
[----:B------:R-:W-:Y:S02]  /*0700*/  ISETP.NE.AND P2, PT, R22, RZ, PT ;  /* 0x000000ff1600720c */ /* 0x000fe40003f45270 */
[----:B------:R-:W-:Y:S02]  /*0710*/  IADD3 R21, PT, PT, R21, 0x10, RZ ;  /* 0x0000001015157810 */ /* 0x000fe40007ffe0ff */
[----:B------:R-:W-:Y:S01]  /*0720*/  IADD3 R19, PT, PT, R19, 0x10, RZ ;  /* 0x0000001013137810 */ /* 0x000fe20007ffe0ff */
[----:B--2---:R-:W-:-:S04]  /*0730*/  FFMA R20, R23, R24, R20 ;  /* 0x0000001817147223 */ /* 0x004fc80000000014 */
[----:B---3--:R-:W-:-:S04]  /*0740*/  FFMA R20, R25, R26, R20 ;  /* 0x0000001a19147223 */ /* 0x008fc80000000014 */
[----:B----4-:R-:W-:Y:S01]  /*0750*/  FFMA R20, R27, R28, R20 ;  /* 0x0000001c1b147223 */ /* 0x010fe20000000014 */
[----:B------:R-:W-:Y:S06]  /*0760*/  @P2 BRA `(.L_x_12) ;  /* 0xfffffffc00142947 */ /* 0x000fec000383ffff */
[----:B------:R-:W-:-:S07]  /*0770*/  MOV R19, R7 ;  /* 0x0000000700137202 */ /* 0x000fce0000000f00 */
.L_x_11:
[----:B------:R-:W-:-:S13]  /*0780*/  ISETP.NE.AND P2, PT, R8, RZ, PT ;  /* 0x000000ff0800720c */ /* 0x000fda0003f45270 */
[----:B------:R-:W-:Y:S05]  /*0790*/  @!P2 BRA `(.L_x_13) ;  /* 0x000000040038a947 */ /* 0x000fea0003800000 */
[----:B------:R-:W-:Y:S02]  /*07a0*/  IADD3 R14, PT, PT, R8, -0x1, RZ ;  /* 0xffffffff080e7810 */ /* 0x000fe40007ffe0ff */
[----:B------:R-:W-:Y:S02]  /*07b0*/  ISETP.NE.AND P3, PT, R9, RZ, PT ;  /* 0x000000ff0900720c */ /* 0x000fe40003f65270 */
[----:B------:R-:W-:-:S13]  /*07c0*/  ISETP.GE.U32.AND P2, PT, R14, 0x7, PT ;  /* 0x000000070e00780c */ /* 0x000fda0003f46070 */
[----:B------:R-:W-:Y:S05]  /*07d0*/  @!P2 BRA `(.L_x_14) ;  /* 0x00000000007ca947 */ /* 0x000fea0003800000 */
[----:B------:R-:W1:Y:S01]  /*07e0*/  LDC.64 R16, c[0x0][0x380] ;  /* 0x0000e000ff107b82 */ /* 0x000e620000000a00 */
[-C--:B------:R-:W-:Y:S02]  /*07f0*/  IADD3 R23, PT, PT, R6, R19.reuse, RZ ;  /* 0x0000001306177210 */ /* 0x080fe40007ffe0ff */
[----:B0-----:R-:W-:-:S05]  /*0800*/  IADD3 R21, PT, PT, R18, R19, RZ ;  /* 0x0000001312157210 */ /* 0x001fca0007ffe0ff */
[----:B------:R-:W0:Y:S01]  /*0810*/  LDC.64 R14, c[0x0][0x390] ;  /* 0x0000e400ff0e7b82 */ /* 0x000e220000000a00 */
[----:B-1----:R-:W-:-:S05]  /*0820*/  IMAD.WIDE R16, R23, 0x4, R16 ;  /* 0x0000000417107825 */ /* 0x002fca00078e0210 */
[----:B------:R-:W2:Y:S01]  /*0830*/  LDG.E R23, desc[UR10][R16.64+0x4] ;  /* 0x0000040a10177981 */ /* 0x000ea2000c1e1900 */
[----:B0-----:R-:W-:-:S03]  /*0840*/  IMAD.WIDE R14, R21, 0x4, R14 ;  /* 0x00000004150e7825 */ /* 0x001fc600078e020e */
[----:B------:R-:W3:Y:S04]  /*0850*/  LDG.E R25, desc[UR10][R16.64+0x8] ;  /* 0x0000080a10197981 */ /* 0x000ee8000c1e1900 */
[----:B------:R-:W4:Y:S04]  /*0860*/  LDG.E R21, desc[UR10][R16.64] ;  /* 0x0000000a10157981 */ /* 0x000f28000c1e1900 */
[----:B------:R-:W4:Y:S04]  /*0870*/  LDG.E R22, desc[UR10][R14.64] ;  /* 0x0000000a0e167981 */ /* 0x000f28000c1e1900 */
[----:B------:R-:W2:Y:S04]  /*0880*/  LDG.E R24, desc[UR10][R14.64+0x4] ;  /* 0x0000040a0e187981 */ /* 0x000ea8000c1e1900 */
[----:B------:R-:W3:Y:S04]  /*0890*/  LDG.E R26, desc[UR10][R14.64+0x8] ;  /* 0x0000080a0e1a7981 */ /* 0x000ee8000c1e1900 */
[----:B------:R-:W3:Y:S04]  /*08a0*/  LDG.E R27, desc[UR10][R16.64+0x1c] ;  /* 0x00001c0a101b7981 */ /* 0x000ee8000c1e1900 */
[----:B------:R-:W3:Y:S01]  /*08b0*/  LDG.E R28, desc[UR10][R14.64+0x1c] ;  /* 0x00001c0a0e1c7981 */ /* 0x000ee2000c1e1900 */
[----:B----45:R-:W-:-:S03]  /*08c0*/  FFMA R22, R21, R22, R20 ;  /* 0x0000001615167223 */ /* 0x030fc60000000014 */
[----:B------:R-:W4:Y:S04]  /*08d0*/  LDG.E R21, desc[UR10][R16.64+0xc] ;  /* 0x00000c0a10157981 */ /* 0x000f28000c1e1900 */
[----:B------:R-:W4:Y:S01]  /*08e0*/  LDG.E R20, desc[UR10][R14.64+0xc] ;  /* 0x00000c0a0e147981 */ /* 0x000f22000c1e1900 */
[----:B--2---:R-:W-:-:S03]  /*08f0*/  FFMA R22, R23, R24, R22 ;  /* 0x0000001817167223 */ /* 0x004fc60000000016 */
[----:B------:R-:W2:Y:S01]  /*0900*/  LDG.E R23, desc[UR10][R14.64+0x10] ;  /* 0x0000100a0e177981 */ /* 0x000ea2000c1e1900 */
[----:B---3--:R-:W-:-:S03]  /*0910*/  FFMA R26, R25, R26, R22 ;  /* 0x0000001a191a7223 */ /* 0x008fc60000000016 */
[----:B------:R-:W2:Y:S04]  /*0920*/  LDG.E R22, desc[UR10][R16.64+0x10] ;  /* 0x0000100a10167981 */ /* 0x000ea8000c1e1900 */
[----:B------:R-:W3:Y:S04]  /*0930*/  LDG.E R24, desc[UR10][R16.64+0x14] ;  /* 0x0000140a10187981 */ /* 0x000ee8000c1e1900 */
[----:B------:R-:W3:Y:S01]  /*0940*/  LDG.E R25, desc[UR10][R14.64+0x14] ;  /* 0x0000140a0e197981 */ /* 0x000ee2000c1e1900 */
[----:B----4-:R-:W-:-:S03]  /*0950*/  FFMA R21, R21, R20, R26 ;  /* 0x0000001415157223 */ /* 0x010fc6000000001a */
[----:B------:R-:W4:Y:S04]  /*0960*/  LDG.E R20, desc[UR10][R16.64+0x18] ;  /* 0x0000180a10147981 */ /* 0x000f28000c1e1900 */
[----:B------:R-:W4:Y:S01]  /*0970*/  LDG.E R26, desc[UR10][R14.64+0x18] ;  /* 0x0000180a0e1a7981 */ /* 0x000f22000c1e1900 */
[----:B--2---:R-:W-:-:S04]  /*0980*/  FFMA R21, R22, R23, R21 ;  /* 0x0000001716157223 */ /* 0x004fc80000000015 */
[----:B---3--:R-:W-:Y:S01]  /*0990*/  FFMA R21, R24, R25, R21 ;  /* 0x0000001918157223 */ /* 0x008fe20000000015 */
[----:B------:R-:W-:-:S03]  /*09a0*/  IADD3 R19, PT, PT, R19, 0x8, RZ ;  /* 0x0000000813137810 */ /* 0x000fc60007ffe0ff */
[----:B----4-:R-:W-:-:S04]  /*09b0*/  FFMA R20, R20, R26, R21 ;  /* 0x0000001a14147223 */ /* 0x010fc80000000015 */
[----:B------:R-:W-:-:S07]  /*09c0*/  FFMA R20, R27, R28, R20 ;  /* 0x0000001c1b147223 */ /* 0x000fce0000000014 */
.L_x_14:
        /* <DEDUP_REMOVED lines=24> */
.L_x_15:
[----:B------:R-:W-:Y:S05]  /*0b50*/  @!P3 BRA `(.L_x_13) ;  /* 0x000000000048b947 */ /* 0x000fea0003800000 */
[----:B------:R-:W1:Y:S01]  /*0b60*/  LDC.64 R14, c[0x0][0x380] ;  /* 0x0000e000ff0e7b82 */ /* 0x000e620000000a00 */
[-C--:B0-----:R-:W-:Y:S02]  /*0b70*/  IADD3 R21, PT, PT, R6, R19.reuse, RZ ;  /* 0x0000001306157210 */ /* 0x081fe40007ffe0ff */
[----:B------:R-:W-:-:S05]  /*0b80*/  IADD3 R19, PT, PT, R18, R19, RZ ;  /* 0x0000001312137210 */ /* 0x000fca0007ffe0ff */
[----:B------:R-:W0:Y:S01]  /*0b90*/  LDC.64 R16, c[0x0][0x390] ;  /* 0x0000e400ff107b82 */ /* 0x000e220000000a00 */
[----:B-1----:R-:W-:-:S04]  /*0ba0*/  IMAD.WIDE R14, R21, 0x4, R14 ;  /* 0x00000004150e7825 */ /* 0x002fc800078e020e */
[----:B0-----:R-:W-:Y:S02]  /*0bb0*/  IMAD.WIDE R16, R19, 0x4, R16 ;  /* 0x0000000413107825 */ /* 0x001fe400078e0210 */
[----:B------:R-:W2:Y:S04]  /*0bc0*/  LDG.E R19, desc[UR10][R14.64] ;  /* 0x0000000a0e137981 */ /* 0x000ea8000c1e1900 */
[----:B------:R-:W2:Y:S01]  /*0bd0*/  LDG.E R6, desc[UR10][R16.64] ;  /* 0x0000000a10067981 */ /* 0x000ea2000c1e1900 */
[----:B------:R-:W-:Y:S01]  /*0be0*/  ISETP.NE.AND P2, PT, R10, 0x1, PT ;  /* 0x000000010a00780c */ /* 0x000fe20003f45270 */
[----:B--2--5:R-:W-:-:S12]  /*0bf0*/  FFMA R20, R19, R6, R20 ;  /* 0x0000000613147223 */ /* 0x024fd80000000014 */
[----:B------:R-:W-:Y:S05]  /*0c00*/  @!P2 BRA `(.L_x_13) ;  /* 0x00000000001ca947 */ /* 0x000fea0003800000 */
[----:B------:R-:W-:Y:S01]  /*0c10*/  ISETP.NE.AND P2, PT, R10, 0x2, PT ;  /* 0x000000020a00780c */ /* 0x000fe20003f45270 */
[----:B------:R-:W2:Y:S04]  /*0c20*/  LDG.E R19, desc[UR10][R14.64+0x4] ;  /* 0x0000040a0e137981 */ /* 0x000ea8000c1e1900 */
[----:B------:R-:W2:Y:S08]  /*0c30*/  LDG.E R6, desc[UR10][R16.64+0x4] ;  /* 0x0000040a10067981 */ /* 0x000eb0000c1e1900 */
[----:B------:R-:W3:Y:S04]  /*0c40*/  @P2 LDG.E R21, desc[UR10][R14.64+0x8] ;  /* 0x0000080a0e152981 */ /* 0x000ee8000c1e1900 */
[----:B------:R-:W3:Y:S01]  /*0c50*/  @P2 LDG.E R18, desc[UR10][R16.64+0x8] ;  /* 0x0000080a10122981 */ /* 0x000ee2000c1e1900 */
[----:B--2---:R-:W-:-:S04]  /*0c60*/  FFMA R20, R19, R6, R20 ;  /* 0x0000000613147223 */ /* 0x004fc80000000014 */
[----:B---3--:R-:W-:-:S07]  /*0c70*/  @P2 FFMA R20, R21, R18, R20 ;  /* 0x0000001215142223 */ /* 0x008fce0000000014 */
.L_x_13:
[----:B------:R-:W-:Y:S05]  /*0c80*/  @P1 BRA `(.L_x_16) ;  /* 0xfffffff400941947 */ /* 0x000fea000383ffff */
[----:B------:R-:W-:Y:S05]  /*0c90*/  @P0 BRA `(.L_x_17) ;  /* 0xfffffff400740947 */ /* 0x000fea000383ffff */
.L_x_10:
[----:B------:R-:W1:Y:S01]  /*0ca0*/  LDC.64 R6, c[0x0][0x388] ;  /* 0x0000e200ff067b82 */ /* 0x000e620000000a00 */
[----:B------:R-:W-:-:S05]  /*0cb0*/  IMAD R3, R3, R0, R0 ;  /* 0x0000000003037224 */ /* 0x000fca00078e0200 */
[----:B------:R-:W-:-:S05]  /*0cc0*/  IADD3 R2, PT, PT, R2, R3, RZ ;  /* 0x0000000302027210 */ /* 0x000fca0007ffe0ff */
[----:B------:R-:W-:-:S05]  /*0cd0*/  IMAD R5, R5, R2, R2 ;  /* 0x0000000205057224 */ /* 0x000fca00078e0202 */
[----:B------:R-:W-:-:S05]  /*0ce0*/  IADD3 R3, PT, PT, R4, R5, RZ ;  /* 0x0000000504037210 */ /* 0x000fca0007ffe0ff */
[----:B-1----:R-:W-:-:S05]  /*0cf0*/  IMAD.WIDE R2, R3, 0x4, R6 ;  /* 0x0000000403027825 */ /* 0x002fca00078e0206 */
[----:B-----5:R-:W-:Y:S01]  /*0d00*/  STG.E desc[UR10][R2.64], R20 ;  /* 0x0000001402007986 */ /* 0x020fe2000c10190a */
[----:B------:R-:W-:Y:S05]  /*0d10*/  EXIT ;  /* 0x000000000000794d */ /* 0x000fea0003800000 */
.L_x_18:
        /* <DEDUP_REMOVED lines=14> */
.L_x_23:


//--------------------- .nv.shared.reserved.0     --------------------------
	.section	.nv.shared.reserved.0,"aw",@nobits
	.weak		__nv_reservedSMEM_offset_0_alias
	.size		__nv_reservedSMEM_offset_0_alias, 0, 64
	.other		__nv_reservedSMEM_offset_0_alias,@"STO_CUDA_RESERVED_SHARED STV_DEFAULT"
__nv_reservedSMEM_offset_0_alias:
	.zero		0
	.zero		64


//--------------------- .nv.constant0._Z27accumulate_potential_kernelPKfPfi --------------------------
	.section	.nv.constant0._Z27accumulate_potential_kernelPKfPfi,"a",@progbits
	.sectionflags	@""
	.align	4
.nv.constant0._Z27accumulate_potential_kernelPKfPfi:
	.zero		916


//--------------------- .nv.constant0._Z16if_neuron_kernelPKfPfS1_i --------------------------
	.section	.nv.constant0._Z16if_neuron_kernelPKfPfS1_i,"a",@progbits
	.sectionflags	@""
	.align	4
.nv.constant0._Z16if_neuron_kernelPKfPfS1_i:
	.zero		924


//--------------------- .nv.constant0._Z13linear_kernelPKfPfS0_S0_ii --------------------------
	.section	.nv.constant0._Z13linear_kernelPKfPfS0_S0_ii,"a",@progbits
	.sectionflags	@""
	.align	4
.nv.constant0._Z13linear_kernelPKfPfS0_S0_ii:
	.zero		936


//--------------------- .nv.constant0._Z19max_pool_2x2_kernelPKfPfiii --------------------------
	.section	.nv.constant0._Z19max_pool_2x2_kernelPKfPfiii,"a",@progbits
	.sectionflags	@""
	.align	4
.nv.constant0._Z19max_pool_2x2_kernelPKfPfiii:
	.zero		924


//--------------------- .nv.constant0._Z13conv2d_kernelPKfPfS0_S0_iiiii --------------------------
	.section	.nv.constant0._Z13conv2d_kernelPKfPfS0_S0_iiiii,"a",@progbits
	.sectionflags	@""
	.align	4
.nv.constant0._Z13conv2d_kernelPKfPfS0_S0_iiiii:
	.zero		948


//--------------------- SYMBOLS --------------------------

	.type		.nv.reservedSmem.offset0,@object
	.size		.nv.reservedSmem.offset0,0x4
